// auto-generated by cutlass_sweep.gemm — config: {"arch": "sm_90", "cluster_m": 2, "cluster_n": 1, "dtype": "bf16", "stages": 0, "tile_k": 32, "tile_m": 256, "tile_n": 256}
#include "cutlass/cutlass.h"
#include "cutlass/gemm/collective/collective_builder.hpp"
#include "cutlass/gemm/device/gemm_universal_adapter.h"
#include "cutlass/gemm/kernel/gemm_universal.hpp"
#include "cutlass/epilogue/collective/collective_builder.hpp"

using ElemA = cutlass::bfloat16_t;
using ElemB = cutlass::bfloat16_t;
using ElemCD = cutlass::bfloat16_t;
using Acc  = float;
using TileShape    = cute::Shape<cute::_256, cute::_256, cute::_32>;
using ClusterShape = cute::Shape<cute::_2, cute::_1, cute::_1>;

using CollectiveEpilogue = typename cutlass::epilogue::collective::CollectiveBuilder<
    cutlass::arch::Sm90, cutlass::arch::OpClassTensorOp,
    TileShape, ClusterShape,
    cutlass::epilogue::collective::EpilogueTileAuto,
    Acc, Acc,
    ElemCD, cutlass::layout::RowMajor, 128 / cutlass::sizeof_bits<ElemCD>::value,
    ElemCD, cutlass::layout::RowMajor, 128 / cutlass::sizeof_bits<ElemCD>::value,
    cutlass::epilogue::collective::EpilogueScheduleAuto
  >::CollectiveOp;

using CollectiveMainloop = typename cutlass::gemm::collective::CollectiveBuilder<
    cutlass::arch::Sm90, cutlass::arch::OpClassTensorOp,
    ElemA, cutlass::layout::RowMajor, 128 / cutlass::sizeof_bits<ElemA>::value,
    ElemB, cutlass::layout::ColumnMajor, 128 / cutlass::sizeof_bits<ElemB>::value,
    Acc,
    TileShape, ClusterShape,
    cutlass::gemm::collective::StageCountAutoCarveout<static_cast<int>(sizeof(typename CollectiveEpilogue::SharedStorage))>,
    cutlass::gemm::collective::KernelScheduleAuto
  >::CollectiveOp;

using GemmKernel = cutlass::gemm::kernel::GemmUniversal<
    cute::Shape<int,int,int,int>,
    CollectiveMainloop,
    CollectiveEpilogue
>;
using Gemm = cutlass::gemm::device::GemmUniversalAdapter<GemmKernel>;

// Force the device kernel symbol into the cubin without needing a host main.
auto* _anchor = &cutlass::device_kernel<GemmKernel>;


// ===== COMPILED SASS (sm_90a) =====

	.target	sm_90a

	.elftype	@"ET_EXEC"


//--------------------- .note.nv.tkinfo           --------------------------
	.section	.note.nv.tkinfo,"",@"SHT_NOTE"
	.sectionflags	@"SHF_NOTE_NV_TKINFO"
	.tkinfo
        /*0018*/ 	.word	0x00000002
        /*0030*/ 	.string	""
        /*0030*/ 	.string	"ptxas"
        /*0030*/ 	.string	"Cuda compilation tools, release 13.0, V13.0.88"
        /*0030*/ 	.string	"Build cuda_13.0.r13.0/compiler.36424714_0"
        /*0030*/ 	.string	"-arch sm_90a -m 64 "



//--------------------- .note.nv.cuinfo           --------------------------
	.section	.note.nv.cuinfo,"",@"SHT_NOTE"
	.sectionflags	@"SHF_NOTE_NV_CUINFO"
        /*0018*/ 	.short	0x0002
        /*001a*/ 	.short	0x005a
        /*001c*/ 	.short	0x0082
	.zero		2


//--------------------- .nv.info                  --------------------------
	.section	.nv.info,"",@"SHT_CUDA_INFO"
	.align	4


	//----- nvinfo : EIATTR_REGCOUNT
	.align		4
        /*0000*/ 	.byte	0x04, 0x2f
        /*0002*/ 	.short	(.L_15 - .L_14)
	.align		4
.L_14:
        /*0004*/ 	.word	index@(_ZN7cutlass13device_kernelINS_4gemm6kernel13GemmUniversalIN4cute5tupleIJiiiiEEENS1_10collective13CollectiveMmaINS1_34MainloopSm90TmaGmmaWarpSpecializedILi7ENS5_IJNS4_1CILi2EEENSA_ILi1EEESC_EEENS1_35KernelTmaWarpSpecializedCooperativeEEENS5_IJNSA_ILi256EEESG_NSA_ILi32EEEEEENS_10bfloat16_tENS5_IJlSC_lEEESJ_SK_NS4_8TiledMMAINS4_8MMA_AtomIJNS4_4SM904GMMA28MMA_64x256x16_F32BF16BF16_SSILNSO_5MajorE0ELSQ_0ELNSO_7ScaleInE1ELSR_1EEEEEENS4_6LayoutISD_NS5_IJSC_NSA_ILi0EEESV_EEEEENS5_IJNS4_10UnderscoreESY_SY_EEEEENS4_13SM90_TMA_LOADENS4_14ComposedLayoutINS4_7SwizzleILi2ELi4ELi3EEENS4_18smem_ptr_flag_bitsILi16EEENSU_INS5_IJNSA_ILi8EEESH_EEENS5_IJSH_SC_EEEEEEEvNS4_8identityENS4_23SM90_TMA_LOAD_MULTICASTES1B_vS1C_EENS_8epilogue10collective6detail29Sm90TmaWarpSpecializedAdapterINS1G_15DefaultEpilogueISJ_SK_SK_NS1F_6thread17LinearCombinationISJ_Li1EffLNS1K_9ScaleType4KindE0ELNS_15FloatRoundStyleE2ESJ_EENS1_15EpilogueDefaultEEEEEvvEEEEvNT_6ParamsE)
        /*0008*/ 	.word	0x000000a8


	//----- nvinfo : EIATTR_FRAME_SIZE
	.align		4
.L_15:
        /*000c*/ 	.byte	0x04, 0x11
        /*000e*/ 	.short	(.L_17 - .L_16)
	.align		4
.L_16:
        /*0010*/ 	.word	index@(_ZN7cutlass13device_kernelINS_4gemm6kernel13GemmUniversalIN4cute5tupleIJiiiiEEENS1_10collective13CollectiveMmaINS1_34MainloopSm90TmaGmmaWarpSpecializedILi7ENS5_IJNS4_1CILi2EEENSA_ILi1EEESC_EEENS1_35KernelTmaWarpSpecializedCooperativeEEENS5_IJNSA_ILi256EEESG_NSA_ILi32EEEEEENS_10bfloat16_tENS5_IJlSC_lEEESJ_SK_NS4_8TiledMMAINS4_8MMA_AtomIJNS4_4SM904GMMA28MMA_64x256x16_F32BF16BF16_SSILNSO_5MajorE0ELSQ_0ELNSO_7ScaleInE1ELSR_1EEEEEENS4_6LayoutISD_NS5_IJSC_NSA_ILi0EEESV_EEEEENS5_IJNS4_10UnderscoreESY_SY_EEEEENS4_13SM90_TMA_LOADENS4_14ComposedLayoutINS4_7SwizzleILi2ELi4ELi3EEENS4_18smem_ptr_flag_bitsILi16EEENSU_INS5_IJNSA_ILi8EEESH_EEENS5_IJSH_SC_EEEEEEEvNS4_8identityENS4_23SM90_TMA_LOAD_MULTICASTES1B_vS1C_EENS_8epilogue10collective6detail29Sm90TmaWarpSpecializedAdapterINS1G_15DefaultEpilogueISJ_SK_SK_NS1F_6thread17LinearCombinationISJ_Li1EffLNS1K_9ScaleType4KindE0ELNS_15FloatRoundStyleE2ESJ_EENS1_15EpilogueDefaultEEEEEvvEEEEvNT_6ParamsE)
        /*0014*/ 	.word	0x000004c0


	//----- nvinfo : EIATTR_MIN_STACK_SIZE
	.align		4
.L_17:
        /*0018*/ 	.byte	0x04, 0x12
        /*001a*/ 	.short	(.L_19 - .L_18)
	.align		4
.L_18:
        /*001c*/ 	.word	index@(_ZN7cutlass13device_kernelINS_4gemm6kernel13GemmUniversalIN4cute5tupleIJiiiiEEENS1_10collective13CollectiveMmaINS1_34MainloopSm90TmaGmmaWarpSpecializedILi7ENS5_IJNS4_1CILi2EEENSA_ILi1EEESC_EEENS1_35KernelTmaWarpSpecializedCooperativeEEENS5_IJNSA_ILi256EEESG_NSA_ILi32EEEEEENS_10bfloat16_tENS5_IJlSC_lEEESJ_SK_NS4_8TiledMMAINS4_8MMA_AtomIJNS4_4SM904GMMA28MMA_64x256x16_F32BF16BF16_SSILNSO_5MajorE0ELSQ_0ELNSO_7ScaleInE1ELSR_1EEEEEENS4_6LayoutISD_NS5_IJSC_NSA_ILi0EEESV_EEEEENS5_IJNS4_10UnderscoreESY_SY_EEEEENS4_13SM90_TMA_LOADENS4_14ComposedLayoutINS4_7SwizzleILi2ELi4ELi3EEENS4_18smem_ptr_flag_bitsILi16EEENSU_INS5_IJNSA_ILi8EEESH_EEENS5_IJSH_SC_EEEEEEEvNS4_8identityENS4_23SM90_TMA_LOAD_MULTICASTES1B_vS1C_EENS_8epilogue10collective6detail29Sm90TmaWarpSpecializedAdapterINS1G_15DefaultEpilogueISJ_SK_SK_NS1F_6thread17LinearCombinationISJ_Li1EffLNS1K_9ScaleType4KindE0ELNS_15FloatRoundStyleE2ESJ_EENS1_15EpilogueDefaultEEEEEvvEEEEvNT_6ParamsE)
        /*0020*/ 	.word	0x000004c0
.L_19:


//--------------------- .nv.compat                --------------------------
	.section	.nv.compat,"",@"SHT_CUDA_COMPAT_INFO"
	.align	4
        /*0000*/ 	.byte	0x02, 0x09, 0x01, 0x00, 0x02, 0x02, 0x04, 0x00, 0x02, 0x05, 0x05, 0x00, 0x03, 0x07, 0x01, 0x01
        /*0010*/ 	.byte	0x02, 0x03, 0x01, 0x00, 0x02, 0x06, 0x01, 0x00, 0x04, 0x0b, 0x08, 0x00, 0x00, 0x00, 0x00, 0x00
        /*0020*/ 	.byte	0x00, 0x00, 0x00, 0x00


//--------------------- .nv.info._ZN7cutlass13device_kernelINS_4gemm6kernel13GemmUniversalIN4cute5tupleIJiiiiEEENS1_10collective13CollectiveMmaINS1_34MainloopSm90TmaGmmaWarpSpecializedILi7ENS5_IJNS4_1CILi2EEENSA_ILi1EEESC_EEENS1_35KernelTmaWarpSpecializedCooperativeEEENS5_IJNSA_ILi256EEESG_NSA_ILi32EEEEEENS_10bfloat16_tENS5_IJlSC_lEEESJ_SK_NS4_8TiledMMAINS4_8MMA_AtomIJNS4_4SM904GMMA28MMA_64x256x16_F32BF16BF16_SSILNSO_5MajorE0ELSQ_0ELNSO_7ScaleInE1ELSR_1EEEEEENS4_6LayoutISD_NS5_IJSC_NSA_ILi0EEESV_EEEEENS5_IJNS4_10UnderscoreESY_SY_EEEEENS4_13SM90_TMA_LOADENS4_14ComposedLayoutINS4_7SwizzleILi2ELi4ELi3EEENS4_18smem_ptr_flag_bitsILi16EEENSU_INS5_IJNSA_ILi8EEESH_EEENS5_IJSH_SC_EEEEEEEvNS4_8identityENS4_23SM90_TMA_LOAD_MULTICASTES1B_vS1C_EENS_8epilogue10collective6detail29Sm90TmaWarpSpecializedAdapterINS1G_15DefaultEpilogueISJ_SK_SK_NS1F_6thread17LinearCombinationISJ_Li1EffLNS1K_9ScaleType4KindE0ELNS_15FloatRoundStyleE2ESJ_EENS1_15EpilogueDefaultEEEEEvvEEEEvNT_6ParamsE --------------------------
	.section	.nv.info._ZN7cutlass13device_kernelINS_4gemm6kernel13GemmUniversalIN4cute5tupleIJiiiiEEENS1_10collective13CollectiveMmaINS1_34MainloopSm90TmaGmmaWarpSpecializedILi7ENS5_IJNS4_1CILi2EEENSA_ILi1EEESC_EEENS1_35KernelTmaWarpSpecializedCooperativeEEENS5_IJNSA_ILi256EEESG_NSA_ILi32EEEEEENS_10bfloat16_tENS5_IJlSC_lEEESJ_SK_NS4_8TiledMMAINS4_8MMA_AtomIJNS4_4SM904GMMA28MMA_64x256x16_F32BF16BF16_SSILNSO_5MajorE0ELSQ_0ELNSO_7ScaleInE1ELSR_1EEEEEENS4_6LayoutISD_NS5_IJSC_NSA_ILi0EEESV_EEEEENS5_IJNS4_10UnderscoreESY_SY_EEEEENS4_13SM90_TMA_LOADENS4_14ComposedLayoutINS4_7SwizzleILi2ELi4ELi3EEENS4_18smem_ptr_flag_bitsILi16EEENSU_INS5_IJNSA_ILi8EEESH_EEENS5_IJSH_SC_EEEEEEEvNS4_8identityENS4_23SM90_TMA_LOAD_MULTICASTES1B_vS1C_EENS_8epilogue10collective6detail29Sm90TmaWarpSpecializedAdapterINS1G_15DefaultEpilogueISJ_SK_SK_NS1F_6thread17LinearCombinationISJ_Li1EffLNS1K_9ScaleType4KindE0ELNS_15FloatRoundStyleE2ESJ_EENS1_15EpilogueDefaultEEEEEvvEEEEvNT_6ParamsE,"",@"SHT_CUDA_INFO"
	.sectionflags	@""
	.align	4


	//----- nvinfo : EIATTR_CUDA_API_VERSION
	.align		4
        /*0000*/ 	.byte	0x04, 0x37
        /*0002*/ 	.short	(.L_21 - .L_20)
.L_20:
        /*0004*/ 	.word	0x00000082


	//----- nvinfo : EIATTR_KPARAM_INFO
	.align		4
.L_21:
        /*0008*/ 	.byte	0x04, 0x17
        /*000a*/ 	.short	(.L_23 - .L_22)
.L_22:
        /*000c*/ 	.word	0x00000000
        /*0010*/ 	.short	0x0000
        /*0012*/ 	.short	0x0070
        /*0014*/ 	.byte	0x00, 0xf0, 0x01, 0x10


	//----- nvinfo : EIATTR_SPARSE_MMA_MASK
	.align		4
.L_23:
        /*0018*/ 	.byte	0x03, 0x50
        /*001a*/ 	.short	0x0000


	//----- nvinfo : EIATTR_MAXREG_COUNT
	.align		4
        /*001c*/ 	.byte	0x03, 0x1b
        /*001e*/ 	.short	0x00a8


	//----- nvinfo : EIATTR_NUM_BARRIERS
	.align		4
        /*0020*/ 	.byte	0x02, 0x4c
        /*0022*/ 	.byte	0x01
	.zero		1


	//----- nvinfo : EIATTR_EXTERNS
	.align		4
        /*0024*/ 	.byte	0x04, 0x0f
        /*0026*/ 	.short	(.L_25 - .L_24)


	//   ....[0]....
	.align		4
.L_24:
        /*0028*/ 	.word	index@(__assertfail)


	//----- nvinfo : EIATTR_ANNOTATIONS
	.align		4
.L_25:
        /*002c*/ 	.byte	0x04, 0x55
        /*002e*/ 	.short	(.L_27 - .L_26)


	//   ....[0]....
.L_26:
        /*0030*/ 	.word	0x00000001
        /*0034*/ 	.byte	0x50, 0x0a, 0x00, 0x00, 0x01, 0x00, 0x00, 0x00, 0x70, 0x0a, 0x00, 0x00, 0x01, 0x00, 0x00, 0x00
        /* <DEDUP_REMOVED lines=380> */
        /*1804*/ 	.byte	0x30, 0x70, 0x01, 0x00


	//----- nvinfo : EIATTR_MERCURY_ISA_VERSION
	.align		4
.L_27:
        /*1808*/ 	.byte	0x03, 0x5f
        /*180a*/ 	.short	0x0101


	//----- nvinfo : EIATTR_INT_WARP_WIDE_INSTR_OFFSETS
	.align		4
        /*180c*/ 	.byte	0x04, 0x31
        /*180e*/ 	.short	(.L_29 - .L_28)


	//   ....[0]....
.L_28:
        /*1810*/ 	.word	0x000005e0


	//   ....[1]....
        /*1814*/ 	.word	0x000005f0


	//   ....[2]....
        /*1818*/ 	.word	0x00000760


	//----- nvinfo : EIATTR_COOP_GROUP_MASK_REGIDS
	.align		4
.L_29:
        /*181c*/ 	.byte	0x04, 0x29
        /*181e*/ 	.short	(.L_31 - .L_30)


	//   ....[0]....
.L_30:
        /*1820*/ 	.word	0xffffffff


	//   ....[1]....
        /*1824*/ 	.word	0xffffffff


	//   ....[2]....
        /*1828*/ 	.word	0xffffffff


	//   ....[3]....
        /*182c*/ 	.word	0xffffffff


	//   ....[4]....
        /*1830*/ 	.word	0xffffffff


	//   ....[5]....
        /*1834*/ 	.word	0xffffffff


	//----- nvinfo : EIATTR_COOP_GROUP_INSTR_OFFSETS
	.align		4
.L_31:
        /*1838*/ 	.byte	0x04, 0x28
        /*183a*/ 	.short	(.L_33 - .L_32)


	//   ....[0]....
.L_32:
        /*183c*/ 	.word	0x00000070


	//   ....[1]....
        /*1840*/ 	.word	0x00000080


	//   ....[2]....
        /*1844*/ 	.word	0x000001a0


	//   ....[3]....
        /*1848*/ 	.word	0x00000430


	//   ....[4]....
        /*184c*/ 	.word	0x000008a0


	//   ....[5]....
        /*1850*/ 	.word	0x00001470


	//----- nvinfo : EIATTR_REG_RECONFIG
	.align		4
.L_33:
        /*1854*/ 	.byte	0x01, 0x54
	.zero		2


	//----- nvinfo : EIATTR_SYSCALL_OFFSETS
	.align		4
        /*1858*/ 	.byte	0x04, 0x46
        /*185a*/ 	.short	(.L_35 - .L_34)


	//   ....[0]....
.L_34:
        /*185c*/ 	.word	0x00001620


	//----- nvinfo : EIATTR_MBARRIER_INSTR_OFFSETS
	.align		4
.L_35:
        /*1860*/ 	.byte	0x04, 0x39
        /*1862*/ 	.short	(.L_37 - .L_36)


	//   ....[0]....
.L_36:
        /*1864*/ 	.word	0x00000320
        /*1868*/ 	.word	0x000000ff
        /*186c*/ 	.word	0x00000000
        /*1870*/ 	.short	0x0100
        /*1872*/ 	.byte	0x08
	.zero		1


	//   ....[1]....
        /*1874*/ 	.word	0x00000330
        /*1878*/ 	.word	0x000000ff
        /*187c*/ 	.word	0x00000038
        /*1880*/ 	.short	0x0100
        /*1882*/ 	.byte	0x08
	.zero		1


	//   ....[2]....
        /*1884*/ 	.word	0x00000340
        /*1888*/ 	.word	0x000000ff
        /*188c*/ 	.word	0x00000008
        /*1890*/ 	.short	0x0100
        /*1892*/ 	.byte	0x08
	.zero		1


	//   ....[3]....
        /*1894*/ 	.word	0x00000350
        /*1898*/ 	.word	0x000000ff
        /*189c*/ 	.word	0x00000040
        /*18a0*/ 	.short	0x0100
        /*18a2*/ 	.byte	0x08
	.zero		1


	//   ....[4]....
        /*18a4*/ 	.word	0x00000360
        /*18a8*/ 	.word	0x000000ff
        /*18ac*/ 	.word	0x00000010
        /*18b0*/ 	.short	0x0100
        /*18b2*/ 	.byte	0x08
	.zero		1


	//   ....[5]....
        /*18b4*/ 	.word	0x00000370
        /*18b8*/ 	.word	0x000000ff
        /*18bc*/ 	.word	0x00000048
        /*18c0*/ 	.short	0x0100
        /*18c2*/ 	.byte	0x08
	.zero		1


	//   ....[6]....
        /*18c4*/ 	.word	0x00000380
        /*18c8*/ 	.word	0x000000ff
        /*18cc*/ 	.word	0x00000018
        /*18d0*/ 	.short	0x0100
        /*18d2*/ 	.byte	0x08
	.zero		1


	//   ....[7]....
        /*18d4*/ 	.word	0x00000390
        /*18d8*/ 	.word	0x000000ff
        /*18dc*/ 	.word	0x00000050
        /*18e0*/ 	.short	0x0100
        /*18e2*/ 	.byte	0x08
	.zero		1


	//   ....[8]....
        /*18e4*/ 	.word	0x000003a0
        /*18e8*/ 	.word	0x000000ff
        /*18ec*/ 	.word	0x00000020
        /*18f0*/ 	.short	0x0100
        /*18f2*/ 	.byte	0x08
	.zero		1


	//   ....[9]....
        /*18f4*/ 	.word	0x000003b0
        /*18f8*/ 	.word	0x000000ff
        /*18fc*/ 	.word	0x00000058
        /*1900*/ 	.short	0x0100
        /*1902*/ 	.byte	0x08
	.zero		1


	//   ....[10]....
        /*1904*/ 	.word	0x000003c0
        /*1908*/ 	.word	0x000000ff
        /*190c*/ 	.word	0x00000028
        /*1910*/ 	.short	0x0100
        /*1912*/ 	.byte	0x08
	.zero		1


	//   ....[11]....
        /*1914*/ 	.word	0x000003d0
        /*1918*/ 	.word	0x000000ff
        /*191c*/ 	.word	0x00000060
        /*1920*/ 	.short	0x0100
        /*1922*/ 	.byte	0x08
	.zero		1


	//   ....[12]....
        /*1924*/ 	.word	0x000003e0
        /*1928*/ 	.word	0x000000ff
        /*192c*/ 	.word	0x00000030
        /*1930*/ 	.short	0x0100
        /*1932*/ 	.byte	0x08
	.zero		1


	//   ....[13]....
        /*1934*/ 	.word	0x000003f0
        /*1938*/ 	.word	0x000000ff
        /*193c*/ 	.word	0x00000068
        /*1940*/ 	.short	0x0100
        /*1942*/ 	.byte	0x08
	.zero		1


	//   ....[14]....
        /*1944*/ 	.word	0x000007d0
        /*1948*/ 	.word	0x000000ff
        /*194c*/ 	.word	0x00000080
        /*1950*/ 	.short	0x0100
        /*1952*/ 	.byte	0x06
	.zero		1


	//   ....[15]....
        /*1954*/ 	.word	0x00000800
        /*1958*/ 	.word	0x000000ff
        /*195c*/ 	.word	0x00000088
        /*1960*/ 	.short	0x0100
        /*1962*/ 	.byte	0x06
	.zero		1


	//   ....[16]....
        /*1964*/ 	.word	0x00001700
        /*1968*/ 	.word	0x00000004
        /*196c*/ 	.word	0x00000000
        /*1970*/ 	.short	0x010a
        /*1972*/ 	.byte	0x3f
	.zero		1


	//   ....[17]....
        /*1974*/ 	.word	0x00001740
        /*1978*/ 	.word	0x00000004
        /*197c*/ 	.word	0x00000000
        /*1980*/ 	.short	0x010a
        /*1982*/ 	.byte	0x3f
	.zero		1


	//   ....[18]....
        /*1984*/ 	.word	0x00002cd0
        /*1988*/ 	.word	0x00000005
        /*198c*/ 	.word	0x00000000
        /*1990*/ 	.short	0x010a
        /*1992*/ 	.byte	0x3f
	.zero		1


	//   ....[19]....
        /*1994*/ 	.word	0x00002d10
        /*1998*/ 	.word	0x00000005
        /*199c*/ 	.word	0x00000000
        /*19a0*/ 	.short	0x010a
        /*19a2*/ 	.byte	0x3f
	.zero		1


	//   ....[20]....
        /*19a4*/ 	.word	0x00004d30
        /*19a8*/ 	.word	0x00000005
        /*19ac*/ 	.word	0x00000000
        /*19b0*/ 	.short	0x0101
        /*19b2*/ 	.byte	0x3f
	.zero		1


	//   ....[21]....
        /*19b4*/ 	.word	0x00004f60
        /*19b8*/ 	.word	0x00000000
        /*19bc*/ 	.word	0x00000000
        /*19c0*/ 	.short	0x0101
        /*19c2*/ 	.byte	0x3f
	.zero		1


	//   ....[22]....
        /*19c4*/ 	.word	0x00016b80
        /*19c8*/ 	.word	0x00000005
        /*19cc*/ 	.word	0x00000038
        /*19d0*/ 	.short	0x010a
        /*19d2*/ 	.byte	0x3f
	.zero		1


	//   ....[23]....
        /*19d4*/ 	.word	0x00016f40
        /*19d8*/ 	.word	0x00000003
        /*19dc*/ 	.word	0x00000088
        /*19e0*/ 	.short	0x0101
        /*19e2*/ 	.byte	0x3f
	.zero		1


	//   ....[24]....
        /*19e4*/ 	.word	0x00017730
        /*19e8*/ 	.word	0x00000005
        /*19ec*/ 	.word	0x00000000
        /*19f0*/ 	.short	0x010a
        /*19f2*/ 	.byte	0x3f
	.zero		1


	//   ....[25]....
        /*19f4*/ 	.word	0x000177c0
        /*19f8*/ 	.word	0x00000007
        /*19fc*/ 	.word	0x00000000
        /*1a00*/ 	.short	0x010a
        /*1a02*/ 	.byte	0x3f
	.zero		1


	//   ....[26]....
        /*1a04*/ 	.word	0x00017850
        /*1a08*/ 	.word	0x00000007
        /*1a0c*/ 	.word	0x00000000
        /*1a10*/ 	.short	0x010a
        /*1a12*/ 	.byte	0x3f
	.zero		1


	//   ....[27]....
        /*1a14*/ 	.word	0x000178e0
        /*1a18*/ 	.word	0x00000007
        /*1a1c*/ 	.word	0x00000000
        /*1a20*/ 	.short	0x010a
        /*1a22*/ 	.byte	0x3f
	.zero		1


	//   ....[28]....
        /*1a24*/ 	.word	0x00017970
        /*1a28*/ 	.word	0x00000007
        /*1a2c*/ 	.word	0x00000000
        /*1a30*/ 	.short	0x010a
        /*1a32*/ 	.byte	0x3f
	.zero		1


	//   ....[29]....
        /*1a34*/ 	.word	0x00017a00
        /*1a38*/ 	.word	0x00000007
        /*1a3c*/ 	.word	0x00000000
        /*1a40*/ 	.short	0x010a
        /*1a42*/ 	.byte	0x3f
	.zero		1


	//   ....[30]....
        /*1a44*/ 	.word	0x00017a90
        /*1a48*/ 	.word	0x00000003
        /*1a4c*/ 	.word	0x00000000
        /*1a50*/ 	.short	0x010a
        /*1a52*/ 	.byte	0x3f
	.zero		1


	//   ....[31]....
        /*1a54*/ 	.word	0x00017af0
        /*1a58*/ 	.word	0x00000004
        /*1a5c*/ 	.word	0x00000000
        /*1a60*/ 	.short	0x010a
        /*1a62*/ 	.byte	0x3f
	.zero		1


	//   ....[32]....
        /*1a64*/ 	.word	0x00017b40
        /*1a68*/ 	.word	0x00000005
        /*1a6c*/ 	.word	0x00000000
        /*1a70*/ 	.short	0x010a
        /*1a72*/ 	.byte	0x3f
	.zero		1


	//   ....[33]....
        /*1a74*/ 	.word	0x00017c10
        /*1a78*/ 	.word	0x00000005
        /*1a7c*/ 	.word	0x00000038
        /*1a80*/ 	.short	0x010a
        /*1a82*/ 	.byte	0x3f
	.zero		1


	//   ....[34]....
        /*1a84*/ 	.word	0x00017ce0
        /*1a88*/ 	.word	0x00000005
        /*1a8c*/ 	.word	0x00000000
        /*1a90*/ 	.short	0x010a
        /*1a92*/ 	.byte	0x3f
	.zero		1


	//   ....[35]....
        /*1a94*/ 	.word	0x00017d30
        /*1a98*/ 	.word	0x00000007
        /*1a9c*/ 	.word	0x00000000
        /*1aa0*/ 	.short	0x010a
        /*1aa2*/ 	.byte	0x3f
	.zero		1


	//   ....[36]....
        /*1aa4*/ 	.word	0x00017d80
        /*1aa8*/ 	.word	0x00000007
        /*1aac*/ 	.word	0x00000000
        /*1ab0*/ 	.short	0x010a
        /*1ab2*/ 	.byte	0x3f
	.zero		1


	//   ....[37]....
        /*1ab4*/ 	.word	0x00017dd0
        /*1ab8*/ 	.word	0x00000007
        /*1abc*/ 	.word	0x00000000
        /*1ac0*/ 	.short	0x010a
        /*1ac2*/ 	.byte	0x3f
	.zero		1


	//   ....[38]....
        /*1ac4*/ 	.word	0x00017e20
        /*1ac8*/ 	.word	0x00000007
        /*1acc*/ 	.word	0x00000000
        /*1ad0*/ 	.short	0x010a
        /*1ad2*/ 	.byte	0x3f
	.zero		1


	//   ....[39]....
        /*1ad4*/ 	.word	0x00017e70
        /*1ad8*/ 	.word	0x00000007
        /*1adc*/ 	.word	0x00000000
        /*1ae0*/ 	.short	0x010a
        /*1ae2*/ 	.byte	0x3f
	.zero		1


	//----- nvinfo : EIATTR_NUM_MBARRIERS
	.align		4
.L_37:
        /*1ae4*/ 	.byte	0x03, 0x38
        /*1ae6*/ 	.short	0x0010


	//----- nvinfo : EIATTR_EXIT_INSTR_OFFSETS
	.align		4
        /*1ae8*/ 	.byte	0x04, 0x1c
        /*1aea*/ 	.short	(.L_39 - .L_38)


	//   ....[0]....
.L_38:
        /*1aec*/ 	.word	0x00000b00


	//   ....[1]....
        /*1af0*/ 	.word	0x00001390


	//   ....[2]....
        /*1af4*/ 	.word	0x000161d0


	//   ....[3]....
        /*1af8*/ 	.word	0x000167f0


	//   ....[4]....
        /*1afc*/ 	.word	0x00017ae0


	//----- nvinfo : EIATTR_MAX_THREADS
	.align		4
.L_39:
        /*1b00*/ 	.byte	0x04, 0x05
        /*1b02*/ 	.short	(.L_41 - .L_40)
.L_40:
        /*1b04*/ 	.word	0x00000180
        /*1b08*/ 	.word	0x00000001
        /*1b0c*/ 	.word	0x00000001


	//----- nvinfo : EIATTR_CRS_STACK_SIZE
	.align		4
.L_41:
        /*1b10*/ 	.byte	0x04, 0x1e
        /*1b12*/ 	.short	(.L_43 - .L_42)
.L_42:
        /*1b14*/ 	.word	0x00000000


	//----- nvinfo : EIATTR_CBANK_PARAM_SIZE
	.align		4
.L_43:
        /*1b18*/ 	.byte	0x03, 0x19
        /*1b1a*/ 	.short	0x0470


	//----- nvinfo : EIATTR_PARAM_CBANK
	.align		4
        /*1b1c*/ 	.byte	0x04, 0x0a
        /*1b1e*/ 	.short	(.L_45 - .L_44)
	.align		4
.L_44:
        /*1b20*/ 	.word	index@(.nv.constant0._ZN7cutlass13device_kernelINS_4gemm6kernel13GemmUniversalIN4cute5tupleIJiiiiEEENS1_10collective13CollectiveMmaINS1_34MainloopSm90TmaGmmaWarpSpecializedILi7ENS5_IJNS4_1CILi2EEENSA_ILi1EEESC_EEENS1_35KernelTmaWarpSpecializedCooperativeEEENS5_IJNSA_ILi256EEESG_NSA_ILi32EEEEEENS_10bfloat16_tENS5_IJlSC_lEEESJ_SK_NS4_8TiledMMAINS4_8MMA_AtomIJNS4_4SM904GMMA28MMA_64x256x16_F32BF16BF16_SSILNSO_5MajorE0ELSQ_0ELNSO_7ScaleInE1ELSR_1EEEEEENS4_6LayoutISD_NS5_IJSC_NSA_ILi0EEESV_EEEEENS5_IJNS4_10UnderscoreESY_SY_EEEEENS4_13SM90_TMA_LOADENS4_14ComposedLayoutINS4_7SwizzleILi2ELi4ELi3EEENS4_18smem_ptr_flag_bitsILi16EEENSU_INS5_IJNSA_ILi8EEESH_EEENS5_IJSH_SC_EEEEEEEvNS4_8identityENS4_23SM90_TMA_LOAD_MULTICASTES1B_vS1C_EENS_8epilogue10collective6detail29Sm90TmaWarpSpecializedAdapterINS1G_15DefaultEpilogueISJ_SK_SK_NS1F_6thread17LinearCombinationISJ_Li1EffLNS1K_9ScaleType4KindE0ELNS_15FloatRoundStyleE2ESJ_EENS1_15EpilogueDefaultEEEEEvvEEEEvNT_6ParamsE)
        /*1b24*/ 	.short	0x0210
        /*1b26*/ 	.short	0x0470


	//----- nvinfo : EIATTR_SW_WAR
	.align		4
.L_45:
        /*1b28*/ 	.byte	0x04, 0x36
        /*1b2a*/ 	.short	(.L_47 - .L_46)
.L_46:
        /*1b2c*/ 	.word	0x00000008
.L_47:


//--------------------- .nv.callgraph             --------------------------
	.section	.nv.callgraph,"",@"SHT_CUDA_CALLGRAPH"
	.align	4
	.sectionentsize	8
	.align		4
        /*0000*/ 	.word	0x00000000
	.align		4
        /*0004*/ 	.word	0xffffffff
	.align		4
        /*0008*/ 	.word	index@(_ZN7cutlass13device_kernelINS_4gemm6kernel13GemmUniversalIN4cute5tupleIJiiiiEEENS1_10collective13CollectiveMmaINS1_34MainloopSm90TmaGmmaWarpSpecializedILi7ENS5_IJNS4_1CILi2EEENSA_ILi1EEESC_EEENS1_35KernelTmaWarpSpecializedCooperativeEEENS5_IJNSA_ILi256EEESG_NSA_ILi32EEEEEENS_10bfloat16_tENS5_IJlSC_lEEESJ_SK_NS4_8TiledMMAINS4_8MMA_AtomIJNS4_4SM904GMMA28MMA_64x256x16_F32BF16BF16_SSILNSO_5MajorE0ELSQ_0ELNSO_7ScaleInE1ELSR_1EEEEEENS4_6LayoutISD_NS5_IJSC_NSA_ILi0EEESV_EEEEENS5_IJNS4_10UnderscoreESY_SY_EEEEENS4_13SM90_TMA_LOADENS4_14ComposedLayoutINS4_7SwizzleILi2ELi4ELi3EEENS4_18smem_ptr_flag_bitsILi16EEENSU_INS5_IJNSA_ILi8EEESH_EEENS5_IJSH_SC_EEEEEEEvNS4_8identityENS4_23SM90_TMA_LOAD_MULTICASTES1B_vS1C_EENS_8epilogue10collective6detail29Sm90TmaWarpSpecializedAdapterINS1G_15DefaultEpilogueISJ_SK_SK_NS1F_6thread17LinearCombinationISJ_Li1EffLNS1K_9ScaleType4KindE0ELNS_15FloatRoundStyleE2ESJ_EENS1_15EpilogueDefaultEEEEEvvEEEEvNT_6ParamsE)
	.align		4
        /*000c*/ 	.word	index@(__assertfail)
	.align		4
        /*0010*/ 	.word	0x00000000
	.align		4
        /*0014*/ 	.word	0xfffffffe
	.align		4
        /*0018*/ 	.word	0x00000000
	.align		4
        /*001c*/ 	.word	0xfffffffd
	.align		4
        /*0020*/ 	.word	0x00000000
	.align		4
        /*0024*/ 	.word	0xfffffffc


//--------------------- .nv.constant4             --------------------------
	.section	.nv.constant4,"a",@progbits
	.align	8
	.align		8
.nv.constant4:
        /*0000*/ 	.dword	__assertfail
	.align		8
        /*0008*/ 	.dword	__unnamed_1
	.align		8
        /*0010*/ 	.dword	_ZN39_INTERNAL_f5286645_4_k_cu_f50fe51b_34214cuda3std3__45__cpo5beginE
	.align		8
        /*0018*/ 	.dword	_ZN39_INTERNAL_f5286645_4_k_cu_f50fe51b_34214cuda3std3__45__cpo3endE
	.align		8
        /*0020*/ 	.dword	_ZN39_INTERNAL_f5286645_4_k_cu_f50fe51b_34214cuda3std3__45__cpo6cbeginE
	.align		8
        /*0028*/ 	.dword	_ZN39_INTERNAL_f5286645_4_k_cu_f50fe51b_34214cuda3std3__45__cpo4cendE
	.align		8
        /*0030*/ 	.dword	_ZN39_INTERNAL_f5286645_4_k_cu_f50fe51b_34214cuda3std3__441_GLOBAL__N__f5286645_4_k_cu_f50fe51b_34216ignoreE
	.align		8
        /*0038*/ 	.dword	_ZN39_INTERNAL_f5286645_4_k_cu_f50fe51b_34214cuda3std3__419piecewise_constructE
	.align		8
        /*0040*/ 	.dword	_ZN39_INTERNAL_f5286645_4_k_cu_f50fe51b_34214cuda3std3__48in_placeE
	.align		8
        /*0048*/ 	.dword	_ZN39_INTERNAL_f5286645_4_k_cu_f50fe51b_34214cuda3std6ranges3__45__cpo4swapE
	.align		8
        /*0050*/ 	.dword	_ZN39_INTERNAL_f5286645_4_k_cu_f50fe51b_34214cuda3std6ranges3__45__cpo9iter_moveE
	.align		8
        /*0058*/ 	.dword	_ZN39_INTERNAL_f5286645_4_k_cu_f50fe51b_34214cute7productE
	.align		8
        /*0060*/ 	.dword	_ZN39_INTERNAL_f5286645_4_k_cu_f50fe51b_34214cute1_E
	.align		8
        /*0068*/ 	.dword	$str$22
	.align		8
        /*0070*/ 	.dword	$str$23


//--------------------- .text._ZN7cutlass13device_kernelINS_4gemm6kernel13GemmUniversalIN4cute5tupleIJiiiiEEENS1_10collective13CollectiveMmaINS1_34MainloopSm90TmaGmmaWarpSpecializedILi7ENS5_IJNS4_1CILi2EEENSA_ILi1EEESC_EEENS1_35KernelTmaWarpSpecializedCooperativeEEENS5_IJNSA_ILi256EEESG_NSA_ILi32EEEEEENS_10bfloat16_tENS5_IJlSC_lEEESJ_SK_NS4_8TiledMMAINS4_8MMA_AtomIJNS4_4SM904GMMA28MMA_64x256x16_F32BF16BF16_SSILNSO_5MajorE0ELSQ_0ELNSO_7ScaleInE1ELSR_1EEEEEENS4_6LayoutISD_NS5_IJSC_NSA_ILi0EEESV_EEEEENS5_IJNS4_10UnderscoreESY_SY_EEEEENS4_13SM90_TMA_LOADENS4_14ComposedLayoutINS4_7SwizzleILi2ELi4ELi3EEENS4_18smem_ptr_flag_bitsILi16EEENSU_INS5_IJNSA_ILi8EEESH_EEENS5_IJSH_SC_EEEEEEEvNS4_8identityENS4_23SM90_TMA_LOAD_MULTICASTES1B_vS1C_EENS_8epilogue10collective6detail29Sm90TmaWarpSpecializedAdapterINS1G_15DefaultEpilogueISJ_SK_SK_NS1F_6thread17LinearCombinationISJ_Li1EffLNS1K_9ScaleType4KindE0ELNS_15FloatRoundStyleE2ESJ_EENS1_15EpilogueDefaultEEEEEvvEEEEvNT_6ParamsE --------------------------
	.section	.text._ZN7cutlass13device_kernelINS_4gemm6kernel13GemmUniversalIN4cute5tupleIJiiiiEEENS1_10collective13CollectiveMmaINS1_34MainloopSm90TmaGmmaWarpSpecializedILi7ENS5_IJNS4_1CILi2EEENSA_ILi1EEESC_EEENS1_35KernelTmaWarpSpecializedCooperativeEEENS5_IJNSA_ILi256EEESG_NSA_ILi32EEEEEENS_10bfloat16_tENS5_IJlSC_lEEESJ_SK_NS4_8TiledMMAINS4_8MMA_AtomIJNS4_4SM904GMMA28MMA_64x256x16_F32BF16BF16_SSILNSO_5MajorE0ELSQ_0ELNSO_7ScaleInE1ELSR_1EEEEEENS4_6LayoutISD_NS5_IJSC_NSA_ILi0EEESV_EEEEENS5_IJNS4_10UnderscoreESY_SY_EEEEENS4_13SM90_TMA_LOADENS4_14ComposedLayoutINS4_7SwizzleILi2ELi4ELi3EEENS4_18smem_ptr_flag_bitsILi16EEENSU_INS5_IJNSA_ILi8EEESH_EEENS5_IJSH_SC_EEEEEEEvNS4_8identityENS4_23SM90_TMA_LOAD_MULTICASTES1B_vS1C_EENS_8epilogue10collective6detail29Sm90TmaWarpSpecializedAdapterINS1G_15DefaultEpilogueISJ_SK_SK_NS1F_6thread17LinearCombinationISJ_Li1EffLNS1K_9ScaleType4KindE0ELNS_15FloatRoundStyleE2ESJ_EENS1_15EpilogueDefaultEEEEEvvEEEEvNT_6ParamsE,"ax",@progbits
	.align	128
.text._ZN7cutlass13device_kernelINS_4gemm6kernel13GemmUniversalIN4cute5tupleIJiiiiEEENS1_10collective13CollectiveMmaINS1_34MainloopSm90TmaGmmaWarpSpecializedILi7ENS5_IJNS4_1CILi2EEENSA_ILi1EEESC_EEENS1_35KernelTmaWarpSpecializedCooperativeEEENS5_IJNSA_ILi256EEESG_NSA_ILi32EEEEEENS_10bfloat16_tENS5_IJlSC_lEEESJ_SK_NS4_8TiledMMAINS4_8MMA_AtomIJNS4_4SM904GMMA28MMA_64x256x16_F32BF16BF16_SSILNSO_5MajorE0ELSQ_0ELNSO_7ScaleInE1ELSR_1EEEEEENS4_6LayoutISD_NS5_IJSC_NSA_ILi0EEESV_EEEEENS5_IJNS4_10UnderscoreESY_SY_EEEEENS4_13SM90_TMA_LOADENS4_14ComposedLayoutINS4_7SwizzleILi2ELi4ELi3EEENS4_18smem_ptr_flag_bitsILi16EEENSU_INS5_IJNSA_ILi8EEESH_EEENS5_IJSH_SC_EEEEEEEvNS4_8identityENS4_23SM90_TMA_LOAD_MULTICASTES1B_vS1C_EENS_8epilogue10collective6detail29Sm90TmaWarpSpecializedAdapterINS1G_15DefaultEpilogueISJ_SK_SK_NS1F_6thread17LinearCombinationISJ_Li1EffLNS1K_9ScaleType4KindE0ELNS_15FloatRoundStyleE2ESJ_EENS1_15EpilogueDefaultEEEEEvvEEEEvNT_6ParamsE:
        .type           _ZN7cutlass13device_kernelINS_4gemm6kernel13GemmUniversalIN4cute5tupleIJiiiiEEENS1_10collective13CollectiveMmaINS1_34MainloopSm90TmaGmmaWarpSpecializedILi7ENS5_IJNS4_1CILi2EEENSA_ILi1EEESC_EEENS1_35KernelTmaWarpSpecializedCooperativeEEENS5_IJNSA_ILi256EEESG_NSA_ILi32EEEEEENS_10bfloat16_tENS5_IJlSC_lEEESJ_SK_NS4_8TiledMMAINS4_8MMA_AtomIJNS4_4SM904GMMA28MMA_64x256x16_F32BF16BF16_SSILNSO_5MajorE0ELSQ_0ELNSO_7ScaleInE1ELSR_1EEEEEENS4_6LayoutISD_NS5_IJSC_NSA_ILi0EEESV_EEEEENS5_IJNS4_10UnderscoreESY_SY_EEEEENS4_13SM90_TMA_LOADENS4_14ComposedLayoutINS4_7SwizzleILi2ELi4ELi3EEENS4_18smem_ptr_flag_bitsILi16EEENSU_INS5_IJNSA_ILi8EEESH_EEENS5_IJSH_SC_EEEEEEEvNS4_8identityENS4_23SM90_TMA_LOAD_MULTICASTES1B_vS1C_EENS_8epilogue10collective6detail29Sm90TmaWarpSpecializedAdapterINS1G_15DefaultEpilogueISJ_SK_SK_NS1F_6thread17LinearCombinationISJ_Li1EffLNS1K_9ScaleType4KindE0ELNS_15FloatRoundStyleE2ESJ_EENS1_15EpilogueDefaultEEEEEvvEEEEvNT_6ParamsE,@function
        .size           _ZN7cutlass13device_kernelINS_4gemm6kernel13GemmUniversalIN4cute5tupleIJiiiiEEENS1_10collective13CollectiveMmaINS1_34MainloopSm90TmaGmmaWarpSpecializedILi7ENS5_IJNS4_1CILi2EEENSA_ILi1EEESC_EEENS1_35KernelTmaWarpSpecializedCooperativeEEENS5_IJNSA_ILi256EEESG_NSA_ILi32EEEEEENS_10bfloat16_tENS5_IJlSC_lEEESJ_SK_NS4_8TiledMMAINS4_8MMA_AtomIJNS4_4SM904GMMA28MMA_64x256x16_F32BF16BF16_SSILNSO_5MajorE0ELSQ_0ELNSO_7ScaleInE1ELSR_1EEEEEENS4_6LayoutISD_NS5_IJSC_NSA_ILi0EEESV_EEEEENS5_IJNS4_10UnderscoreESY_SY_EEEEENS4_13SM90_TMA_LOADENS4_14ComposedLayoutINS4_7SwizzleILi2ELi4ELi3EEENS4_18smem_ptr_flag_bitsILi16EEENSU_INS5_IJNSA_ILi8EEESH_EEENS5_IJSH_SC_EEEEEEEvNS4_8identityENS4_23SM90_TMA_LOAD_MULTICASTES1B_vS1C_EENS_8epilogue10collective6detail29Sm90TmaWarpSpecializedAdapterINS1G_15DefaultEpilogueISJ_SK_SK_NS1F_6thread17LinearCombinationISJ_Li1EffLNS1K_9ScaleType4KindE0ELNS_15FloatRoundStyleE2ESJ_EENS1_15EpilogueDefaultEEEEEvvEEEEvNT_6ParamsE,(.L_x_587 - _ZN7cutlass13device_kernelINS_4gemm6kernel13GemmUniversalIN4cute5tupleIJiiiiEEENS1_10collective13CollectiveMmaINS1_34MainloopSm90TmaGmmaWarpSpecializedILi7ENS5_IJNS4_1CILi2EEENSA_ILi1EEESC_EEENS1_35KernelTmaWarpSpecializedCooperativeEEENS5_IJNSA_ILi256EEESG_NSA_ILi32EEEEEENS_10bfloat16_tENS5_IJlSC_lEEESJ_SK_NS4_8TiledMMAINS4_8MMA_AtomIJNS4_4SM904GMMA28MMA_64x256x16_F32BF16BF16_SSILNSO_5MajorE0ELSQ_0ELNSO_7ScaleInE1ELSR_1EEEEEENS4_6LayoutISD_NS5_IJSC_NSA_ILi0EEESV_EEEEENS5_IJNS4_10UnderscoreESY_SY_EEEEENS4_13SM90_TMA_LOADENS4_14ComposedLayoutINS4_7SwizzleILi2ELi4ELi3EEENS4_18smem_ptr_flag_bitsILi16EEENSU_INS5_IJNSA_ILi8EEESH_EEENS5_IJSH_SC_EEEEEEEvNS4_8identityENS4_23SM90_TMA_LOAD_MULTICASTES1B_vS1C_EENS_8epilogue10collective6detail29Sm90TmaWarpSpecializedAdapterINS1G_15DefaultEpilogueISJ_SK_SK_NS1F_6thread17LinearCombinationISJ_Li1EffLNS1K_9ScaleType4KindE0ELNS_15FloatRoundStyleE2ESJ_EENS1_15EpilogueDefaultEEEEEvvEEEEvNT_6ParamsE)
        .other          _ZN7cutlass13device_kernelINS_4gemm6kernel13GemmUniversalIN4cute5tupleIJiiiiEEENS1_10collective13CollectiveMmaINS1_34MainloopSm90TmaGmmaWarpSpecializedILi7ENS5_IJNS4_1CILi2EEENSA_ILi1EEESC_EEENS1_35KernelTmaWarpSpecializedCooperativeEEENS5_IJNSA_ILi256EEESG_NSA_ILi32EEEEEENS_10bfloat16_tENS5_IJlSC_lEEESJ_SK_NS4_8TiledMMAINS4_8MMA_AtomIJNS4_4SM904GMMA28MMA_64x256x16_F32BF16BF16_SSILNSO_5MajorE0ELSQ_0ELNSO_7ScaleInE1ELSR_1EEEEEENS4_6LayoutISD_NS5_IJSC_NSA_ILi0EEESV_EEEEENS5_IJNS4_10UnderscoreESY_SY_EEEEENS4_13SM90_TMA_LOADENS4_14ComposedLayoutINS4_7SwizzleILi2ELi4ELi3EEENS4_18smem_ptr_flag_bitsILi16EEENSU_INS5_IJNSA_ILi8EEESH_EEENS5_IJSH_SC_EEEEEEEvNS4_8identityENS4_23SM90_TMA_LOAD_MULTICASTES1B_vS1C_EENS_8epilogue10collective6detail29Sm90TmaWarpSpecializedAdapterINS1G_15DefaultEpilogueISJ_SK_SK_NS1F_6thread17LinearCombinationISJ_Li1EffLNS1K_9ScaleType4KindE0ELNS_15FloatRoundStyleE2ESJ_EENS1_15EpilogueDefaultEEEEEvvEEEEvNT_6ParamsE,@"STO_CUDA_ENTRY STV_DEFAULT"
_ZN7cutlass13device_kernelINS_4gemm6kernel13GemmUniversalIN4cute5tupleIJiiiiEEENS1_10collective13CollectiveMmaINS1_34MainloopSm90TmaGmmaWarpSpecializedILi7ENS5_IJNS4_1CILi2EEENSA_ILi1EEESC_EEENS1_35KernelTmaWarpSpecializedCooperativeEEENS5_IJNSA_ILi256EEESG_NSA_ILi32EEEEEENS_10bfloat16_tENS5_IJlSC_lEEESJ_SK_NS4_8TiledMMAINS4_8MMA_AtomIJNS4_4SM904GMMA28MMA_64x256x16_F32BF16BF16_SSILNSO_5MajorE0ELSQ_0ELNSO_7ScaleInE1ELSR_1EEEEEENS4_6LayoutISD_NS5_IJSC_NSA_ILi0EEESV_EEEEENS5_IJNS4_10UnderscoreESY_SY_EEEEENS4_13SM90_TMA_LOADENS4_14ComposedLayoutINS4_7SwizzleILi2ELi4ELi3EEENS4_18smem_ptr_flag_bitsILi16EEENSU_INS5_IJNSA_ILi8EEESH_EEENS5_IJSH_SC_EEEEEEEvNS4_8identityENS4_23SM90_TMA_LOAD_MULTICASTES1B_vS1C_EENS_8epilogue10collective6detail29Sm90TmaWarpSpecializedAdapterINS1G_15DefaultEpilogueISJ_SK_SK_NS1F_6thread17LinearCombinationISJ_Li1EffLNS1K_9ScaleType4KindE0ELNS_15FloatRoundStyleE2ESJ_EENS1_15EpilogueDefaultEEEEEvvEEEEvNT_6ParamsE:
[----:B------:R-:W0:Y:S02]  /*0000*/  LDC R1, c[0x0][0x28] ;  /* 0x00000a00ff017b82 */ /* 0x000e240000000800 */
[----:B0-----:R-:W-:Y:S01]  /*0010*/  VIADD R1, R1, 0xfffffb40 ;  /* 0xfffffb4001017836 */ /* 0x001fe20000000000 */
[----:B------:R-:W0:Y:S01]  /*0020*/  S2R R4, SR_TID.X ;  /* 0x0000000000047919 */ /* 0x000e220000002100 */
[----:B------:R-:W-:Y:S01]  /*0030*/  ELECT P0, URZ, PT ;  /* 0x00000000003f782f */ /* 0x000fe20003800000 */
[----:B------:R-:W-:Y:S01]  /*0040*/  BSSY B0, `(.L_x_0) ;  /* 0x0000015000007945 */ /* 0x000fe20003800000 */
[--C-:B0-----:R-:W-:Y:S02]  /*0050*/  SHF.R.U32.HI R0, RZ, 0x5, R4.reuse ;  /* 0x00000005ff007819 */ /* 0x101fe40000011604 */
[----:B------:R-:W-:-:S03]  /*0060*/  SHF.R.U32.HI R2, RZ, 0x7, R4 ;  /* 0x00000007ff027819 */ /* 0x000fc60000011604 */
[----:B------:R-:W0:Y:S04]  /*0070*/  SHFL.IDX PT, R3, R0, RZ, 0x1f ;  /* 0x00001fff00037589 */ /* 0x000e2800000e0000 */
[----:B------:R-:W1:Y:S01]  /*0080*/  SHFL.IDX PT, R2, R2, RZ, 0x1f ;  /* 0x00001fff02027589 */ /* 0x000e6200000e0000 */
[----:B0-----:R-:W-:Y:S02]  /*0090*/  R2UR UR9, R3 ;  /* 0x00000000030972ca */ /* 0x001fe400000e0000 */
[----:B-1----:R-:W-:-:S11]  /*00a0*/  R2UR UR5, R2 ;  /* 0x00000000020572ca */ /* 0x002fd600000e0000 */
[----:B------:R-:W-:Y:S02]  /*00b0*/  USHF.R.S32.HI UR4, URZ, 0x1f, UR9 ;  /* 0x0000001f3f047899 */ /* 0x000fe40008011409 */
[----:B------:R-:W-:Y:S02]  /*00c0*/  ISETP.NE.OR P0, PT, RZ, UR9, !P0 ;  /* 0x00000009ff007c0c */ /* 0x000fe4000c705670 */
[----:B------:R-:W-:-:S04]  /*00d0*/  ULEA.HI UR4, UR4, UR9, URZ, 0x2 ;  /* 0x0000000904047291 */ /* 0x000fc8000f8f103f */
[----:B------:R-:W-:-:S04]  /*00e0*/  ULOP3.LUT UR4, UR4, 0xfffffffc, URZ, 0xc0, !UPT ;  /* 0xfffffffc04047892 */ /* 0x000fc8000f8ec03f */
[----:B------:R-:W-:-:S03]  /*00f0*/  UIADD3 UR9, UR9, -UR4, URZ ;  /* 0x8000000409097290 */ /* 0x000fc6000fffe03f */
[----:B------:R-:W-:Y:S09]  /*0100*/  @P0 BRA `(.L_x_1) ;  /* 0x0000000000200947 */ /* 0x000ff20003800000 */
[----:B------:R-:W-:Y:S02]  /*0110*/  ULDC.64 UR6, c[0x0][0x198] ;  /* 0x0000660000067ab9 */ /* 0x000fe40000000a00 */
[----:B------:R-:W-:Y:S02]  /*0120*/  UIADD3 UR10, UP0, UR6, 0xf0, URZ ;  /* 0x000000f0060a7890 */ /* 0x000fe4000ff1e03f */
[----:B------:R-:W-:Y:S02]  /*0130*/  UIADD3 UR6, UP1, UR6, 0x1f0, URZ ;  /* 0x000001f006067890 */ /* 0x000fe4000ff3e03f */
[----:B------:R-:W-:Y:S02]  /*0140*/  UIADD3.X UR11, URZ, UR7, URZ, UP0, !UPT ;  /* 0x000000073f0b7290 */ /* 0x000fe400087fe43f */
[----:B------:R-:W-:-:S07]  /*0150*/  UIADD3.X UR7, URZ, UR7, URZ, UP1, !UPT ;  /* 0x000000073f077290 */ /* 0x000fce0008ffe43f */
[----:B------:R0:W-:Y:S02]  /*0160*/  UTMACCTL.PF [UR10] ;  /* 0x000000000a0079b9 */ /* 0x0001e40008040000 */
[----:B------:R0:W-:Y:S02]  /*0170*/  UTMACCTL.PF [UR6] ;  /* 0x00000000060079b9 */ /* 0x0001e40008040000 */
[----:B0-----:R-:W-:Y:S01]  /*0180*/  NOP ;  /* 0x0000000000007918 */ /* 0x001fe20000000000 */
.L_x_1:
[----:B------:R-:W-:Y:S05]  /*0190*/  BSYNC B0 ;  /* 0x0000000000007941 */ /* 0x000fea0003800000 */
.L_x_0:
[----:B------:R-:W0:Y:S01]  /*01a0*/  SHFL.IDX PT, R2, R0, RZ, 0x1f ;  /* 0x00001fff00027589 */ /* 0x000e2200000e0000 */
[----:B------:R-:W-:Y:S01]  /*01b0*/  UISETP.NE.AND UP0, UPT, UR9, 0x3, UPT ;  /* 0x000000030900788c */ /* 0x000fe2000bf05270 */
[----:B------:R-:W-:Y:S01]  /*01c0*/  ISETP.NE.AND P1, PT, RZ, UR5, PT ;  /* 0x00000005ff007c0c */ /* 0x000fe2000bf25270 */
[----:B------:R-:W-:Y:S02]  /*01d0*/  UIADD3 UR16, UR5, -0x1, URZ ;  /* 0xffffffff05107890 */ /* 0x000fe4000fffe03f */
[----:B------:R-:W-:Y:S02]  /*01e0*/  UISETP.EQ.OR UP0, UPT, UR9, URZ, !UP0 ;  /* 0x0000003f0900728c */ /* 0x000fe4000c702670 */
[----:B------:R-:W-:Y:S02]  /*01f0*/  UISETP.GE.U32.AND UP1, UPT, UR16, 0x2, UPT ;  /* 0x000000021000788c */ /* 0x000fe4000bf26070 */
[----:B------:R-:W-:-:S04]  /*0200*/  UISETP.EQ.AND UP0, UPT, UR5, URZ, UP0 ;  /* 0x0000003f0500728c */ /* 0x000fc80008702270 */
[----:B------:R-:W-:-:S04]  /*0210*/  USEL UR40, URZ, 0x1, !UP0 ;  /* 0x000000013f287887 */ /* 0x000fc8000c000000 */
[----:B------:R-:W-:Y:S01]  /*0220*/  USEL UR40, UR40, 0x2, UP1 ;  /* 0x0000000228287887 */ /* 0x000fe20008800000 */
[----:B0-----:R-:W-:-:S13]  /*0230*/  ISETP.NE.AND P0, PT, R2, RZ, PT ;  /* 0x000000ff0200720c */ /* 0x001fda0003f05270 */
[----:B------:R-:W-:Y:S05]  /*0240*/  @P0 BRA `(.L_x_2) ;  /* 0x0000000000700947 */ /* 0x000fea0003800000 */
[----:B------:R-:W0:Y:S01]  /*0250*/  S2UR UR8, SR_CgaCtaId ;  /* 0x00000000000879c3 */ /* 0x000e220000008800 */
[----:B------:R-:W-:Y:S01]  /*0260*/  UMOV UR4, 0x400 ;  /* 0x0000040000047882 */ /* 0x000fe20000000000 */
[----:B------:R-:W-:Y:S01]  /*0270*/  UMOV UR5, 0x1 ;  /* 0x0000000100057882 */ /* 0x000fe20000000000 */
[----:B------:R-:W-:Y:S01]  /*0280*/  UMOV UR6, 0x4 ;  /* 0x0000000400067882 */ /* 0x000fe20000000000 */
[----:B------:R-:W-:Y:S01]  /*0290*/  ELECT P0, URZ, PT ;  /* 0x00000000003f782f */ /* 0x000fe20003800000 */
[----:B------:R-:W-:-:S04]  /*02a0*/  UIADD3 UR6, -UR6, 0x100000, URZ ;  /* 0x0010000006067890 */ /* 0x000fc8000fffe13f */
[----:B------:R-:W-:Y:S02]  /*02b0*/  USHF.L.U32 UR7, UR6, 0xb, URZ ;  /* 0x0000000b06077899 */ /* 0x000fe4000800063f */
[----:B------:R-:W-:Y:S02]  /*02c0*/  USHF.L.U32 UR6, UR6, 0x1, URZ ;  /* 0x0000000106067899 */ /* 0x000fe4000800063f */
[----:B0-----:R-:W-:Y:S02]  /*02d0*/  ULEA UR8, UR8, UR4, 0x18 ;  /* 0x0000000408087291 */ /* 0x001fe4000f8ec03f */
[----:B------:R-:W-:-:S04]  /*02e0*/  UIADD3 UR4, -UR5, 0x100000, URZ ;  /* 0x0010000005047890 */ /* 0x000fc8000fffe13f */
[----:B------:R-:W-:Y:S02]  /*02f0*/  USHF.L.U32 UR5, UR4, 0xb, URZ ;  /* 0x0000000b04057899 */ /* 0x000fe4000800063f */
[----:B------:R-:W-:Y:S01]  /*0300*/  USHF.L.U32 UR4, UR4, 0x1, URZ ;  /* 0x0000000104047899 */ /* 0x000fe2000800063f */
[----:B------:R-:W0:Y:S11]  /*0310*/  FENCE.VIEW.ASYNC.S ;  /* 0x00000000000073c6 */ /* 0x000e360000000000 */
[----:B0-----:R0:W1:Y:S01]  /*0320*/  SYNCS.EXCH.64 URZ, [UR8], UR4 ;  /* 0x00000004083f75b2 */ /* 0x0010620008000100 */
[----:B------:R0:W2:Y:S01]  /*0330*/  SYNCS.EXCH.64 URZ, [UR8+0x38], UR6 ;  /* 0x00003806083f75b2 */ /* 0x0000a20008000100 */
[----:B------:R0:W3:Y:S01]  /*0340*/  SYNCS.EXCH.64 URZ, [UR8+0x8], UR4 ;  /* 0x00000804083f75b2 */ /* 0x0000e20008000100 */
[----:B------:R0:W4:Y:S01]  /*0350*/  SYNCS.EXCH.64 URZ, [UR8+0x40], UR6 ;  /* 0x00004006083f75b2 */ /* 0x0001220008000100 */
[----:B------:R0:W0:Y:S01]  /*0360*/  SYNCS.EXCH.64 URZ, [UR8+0x10], UR4 ;  /* 0x00001004083f75b2 */ /* 0x0000220008000100 */
        /* <DEDUP_REMOVED lines=9> */
[----:B------:R-:W-:Y:S01]  /*0400*/  NOP ;  /* 0x0000000000007918 */ /* 0x000fe20000000000 */
.L_x_2:
[----:B------:R-:W5:Y:S01]  /*0410*/  S2UR UR13, SR_CTAID.X ;  /* 0x00000000000d79c3 */ /* 0x000f620000002500 */
[----:B------:R-:W-:Y:S01]  /*0420*/  SHF.R.S32.HI R3, RZ, 0x1f, R4 ;  /* 0x0000001fff037819 */ /* 0x000fe20000011404 */
[----:B------:R1:W2:Y:S01]  /*0430*/  SHFL.IDX PT, R6, R0, RZ, 0x1f ;  /* 0x00001fff00067589 */ /* 0x0002a200000e0000 */
[----:B0-----:R-:W-:Y:S01]  /*0440*/  ULDC UR4, c[0x0][0x150] ;  /* 0x0000540000047ab9 */ /* 0x001fe20000000800 */
[----:B------:R-:W-:Y:S02]  /*0450*/  ELECT P0, URZ, PT ;  /* 0x00000000003f782f */ /* 0x000fe40003800000 */
[----:B------:R-:W-:Y:S01]  /*0460*/  LEA.HI R3, R3, R4, RZ, 0x7 ;  /* 0x0000000403037211 */ /* 0x000fe200078f38ff */
[----:B------:R-:W-:Y:S01]  /*0470*/  ULDC UR5, c[0x0][0x154] ;  /* 0x0000550000057ab9 */ /* 0x000fe20000000800 */
[----:B------:R-:W-:Y:S01]  /*0480*/  SHF.R.S32.HI R7, RZ, 0x1f, R2 ;  /* 0x0000001fff077819 */ /* 0x000fe20000011402 */
[----:B------:R-:W0:Y:S01]  /*0490*/  S2UR UR10, SR_CTAID.Y ;  /* 0x00000000000a79c3 */ /* 0x000e220000002600 */
[----:B------:R-:W-:Y:S01]  /*04a0*/  LOP3.LUT R3, R3, 0xffffff80, RZ, 0xc0, !PT ;  /* 0xffffff8003037812 */ /* 0x000fe200078ec0ff */
[----:B------:R-:W-:Y:S01]  /*04b0*/  ULDC UR8, c[0x0][0x144] ;  /* 0x0000510000087ab9 */ /* 0x000fe20000000800 */
[----:B------:R-:W-:Y:S01]  /*04c0*/  LEA.HI R7, R7, R2, RZ, 0x2 ;  /* 0x0000000207077211 */ /* 0x000fe200078f10ff */
[----:B------:R-:W-:Y:S01]  /*04d0*/  NOP ;  /* 0x0000000000007918 */ /* 0x000fe20000000000 */
[----:B------:R-:W-:Y:S01]  /*04e0*/  NOP ;  /* 0x0000000000007918 */ /* 0x000fe20000000000 */
[----:B------:R-:W-:Y:S01]  /*04f0*/  IMAD.IADD R3, R4, 0x1, -R3 ;  /* 0x0000000104037824 */ /* 0x000fe200078e0a03 */
[----:B------:R-:W-:Y:S01]  /*0500*/  LOP3.LUT R7, R7, 0x3ffffffc, RZ, 0xc0, !PT ;  /* 0x3ffffffc07077812 */ /* 0x000fe200078ec0ff */
[----:B------:R-:W-:Y:S01]  /*0510*/  ULDC UR11, c[0x0][0x148] ;  /* 0x00005200000b7ab9 */ /* 0x000fe20000000800 */
[----:B------:R-:W-:-:S02]  /*0520*/  IMAD.MOV.U32 R17, RZ, RZ, 0x1 ;  /* 0x00000001ff117424 */ /* 0x000fc400078e00ff */
[----:B------:R-:W-:Y:S01]  /*0530*/  SHF.R.S32.HI R4, RZ, 0x1f, R3 ;  /* 0x0000001fff047819 */ /* 0x000fe20000011403 */
[----:B------:R-:W-:-:S03]  /*0540*/  IMAD.IADD R2, R2, 0x1, -R7 ;  /* 0x0000000102027824 */ /* 0x000fc600078e0a07 */
[----:B------:R-:W-:Y:S02]  /*0550*/  LEA.HI R4, R4, R3, RZ, 0x3 ;  /* 0x0000000304047211 */ /* 0x000fe400078f18ff */
[----:B-----5:R-:W-:Y:S02]  /*0560*/  I2FP.F32.U32 R5, UR13 ;  /* 0x0000000d00057c45 */ /* 0x020fe40008201000 */
[--C-:B-1----:R-:W-:Y:S02]  /*0570*/  SHF.R.S32.HI R0, RZ, 0x3, R4.reuse ;  /* 0x00000003ff007819 */ /* 0x102fe40000011404 */
[----:B--2---:R-:W-:Y:S01]  /*0580*/  ISETP.NE.OR P0, PT, R6, RZ, !P0 ;  /* 0x000000ff0600720c */ /* 0x004fe20004705670 */
[----:B------:R-:W-:Y:S01]  /*0590*/  FMUL R8, R5, UR4 ;  /* 0x0000000405087c20 */ /* 0x000fe20008400000 */
[----:B------:R-:W-:-:S04]  /*05a0*/  SHF.R.S32.HI R5, RZ, 0x1f, R4 ;  /* 0x0000001fff057819 */ /* 0x000fc80000011404 */
[----:B------:R-:W-:Y:S01]  /*05b0*/  LEA.HI R5, R5, R0, RZ, 0x2 ;  /* 0x0000000005057211 */ /* 0x000fe200078f10ff */
[----:B------:R-:W1:Y:S03]  /*05c0*/  F2I.U32.TRUNC.NTZ R8, R8 ;  /* 0x0000000800087305 */ /* 0x000e66000020f000 */
[----:B------:R-:W-:-:S03]  /*05d0*/  LOP3.LUT R5, R5, 0xfffffffc, RZ, 0xc0, !PT ;  /* 0xfffffffc05057812 */ /* 0x000fc600078ec0ff */
[----:B------:R-:W-:Y:S01]  /*05e0*/  VOTEU.ALL UP0, P0 ;  /* 0x00000000003f7886 */ /* 0x000fe20000000000 */
[----:B------:R-:W-:Y:S01]  /*05f0*/  VOTEU.ALL UP1, P0 ;  /* 0x00000000003f7886 */ /* 0x000fe20000020000 */
[----:B------:R-:W-:Y:S01]  /*0600*/  IMAD.IADD R5, R0, 0x1, -R5 ;  /* 0x0000000100057824 */ /* 0x000fe200078e0a05 */
[----:B0-----:R-:W-:Y:S02]  /*0610*/  I2FP.F32.U32 R0, UR10 ;  /* 0x0000000a00007c45 */ /* 0x001fe40008201000 */
[----:B------:R-:W0:Y:S01]  /*0620*/  @!UP0 S2UR UR7, SR_CgaCtaId ;  /* 0x00000000000789c3 */ /* 0x000e220000008800 */
[----:B------:R-:W-:Y:S01]  /*0630*/  IMAD R2, R2, 0x4, R5 ;  /* 0x0000000402027824 */ /* 0x000fe200078e0205 */
[----:B------:R-:W-:Y:S01]  /*0640*/  @!UP0 UMOV UR6, 0x400 ;  /* 0x0000040000068882 */ /* 0x000fe20000000000 */
[----:B------:R-:W-:Y:S01]  /*0650*/  FMUL R4, R0, UR5 ;  /* 0x0000000500047c20 */ /* 0x000fe20008400000 */
[----:B-1----:R-:W-:Y:S02]  /*0660*/  R2UR UR4, R8 ;  /* 0x00000000080472ca */ /* 0x002fe400000e0000 */
[----:B------:R-:W-:-:S03]  /*0670*/  LEA.HI R0, R2, R2, RZ, 0x1 ;  /* 0x0000000202007211 */ /* 0x000fc600078f08ff */
[----:B------:R-:W1:Y:S01]  /*0680*/  F2I.U32.TRUNC.NTZ R4, R4 ;  /* 0x0000000400047305 */ /* 0x000e62000020f000 */
[----:B------:R-:W-:-:S05]  /*0690*/  LOP3.LUT R5, R0, 0xfffffffe, RZ, 0xc0, !PT ;  /* 0xfffffffe00057812 */ /* 0x000fca00078ec0ff */
[----:B------:R-:W-:Y:S02]  /*06a0*/  IMAD.IADD R5, R2, 0x1, -R5 ;  /* 0x0000000102057824 */ /* 0x000fe400078e0a05 */
[----:B------:R-:W-:-:S04]  /*06b0*/  UIADD3 UR4, -UR4, URZ, URZ ;  /* 0x0000003f04047290 */ /* 0x000fc8000fffe13f */
[----:B------:R-:W-:Y:S01]  /*06c0*/  UIMAD UR8, UR8, UR4, UR13 ;  /* 0x00000004080872a4 */ /* 0x000fe2000f8e020d */
[----:B-1----:R-:W-:Y:S02]  /*06d0*/  R2UR UR12, R4 ;  /* 0x00000000040c72ca */ /* 0x002fe400000e0000 */
[----:B------:R-:W-:Y:S01]  /*06e0*/  UMOV UR4, 0x20 ;  /* 0x0000002000047882 */ /* 0x000fe20000000000 */
[----:B------:R-:W1:Y:S02]  /*06f0*/  LDC R4, c[0x0][0x140] ;  /* 0x00005000ff047b82 */ /* 0x000e640000000800 */
[----:B------:R-:W-:Y:S01]  /*0700*/  ISETP.NE.AND P3, PT, R5, UR8, PT ;  /* 0x0000000805007c0c */ /* 0x000fe2000bf65270 */
[----:B------:R-:W-:-:S04]  /*0710*/  @!UP0 UIADD3 UR4, -UR4, 0x100000, URZ ;  /* 0x0010000004048890 */ /* 0x000fc8000fffe13f */
[----:B------:R-:W-:Y:S02]  /*0720*/  @!UP0 USHF.L.U32 UR5, UR4, 0xb, URZ ;  /* 0x0000000b04058899 */ /* 0x000fe4000800063f */
[----:B------:R-:W-:Y:S01]  /*0730*/  @!UP0 USHF.L.U32 UR4, UR4, 0x1, URZ ;  /* 0x0000000104048899 */ /* 0x000fe2000800063f */
[C---:B------:R-:W-:Y:S01]  /*0740*/  IMAD.SHL.U32 R5, R2.reuse, 0x4, RZ ;  /* 0x0000000402057824 */ /* 0x040fe200078e00ff */
[----:B0-----:R-:W-:Y:S01]  /*0750*/  @!UP0 ULEA UR6, UR7, UR6, 0x18 ;  /* 0x0000000607068291 */ /* 0x001fe2000f8ec03f */
[----:B------:R-:W-:Y:S01]  /*0760*/  VOTEU.ALL UP0, P0 ;  /* 0x00000000003f7886 */ /* 0x000fe20000000000 */
[----:B------:R-:W-:Y:S02]  /*0770*/  LOP3.LUT P0, RZ, R3, 0x7, RZ, 0xc0, !PT ;  /* 0x0000000703ff7812 */ /* 0x000fe4000780c0ff */
[----:B------:R-:W-:Y:S01]  /*0780*/  LOP3.LUT R152, R2, 0xc, R5, 0x78, !PT ;  /* 0x0000000c02987812 */ /* 0x000fe200078e7805 */
[----:B------:R-:W-:-:S03]  /*0790*/  UIADD3 UR12, -UR12, URZ, URZ ;  /* 0x0000003f0c0c7290 */ /* 0x000fc6000fffe13f */
[C---:B------:R-:W-:Y:S02]  /*07a0*/  ISETP.LT.U32.AND P0, PT, R152.reuse, 0x2, !P0 ;  /* 0x000000029800780c */ /* 0x040fe40004701070 */
[----:B------:R-:W-:Y:S01]  /*07b0*/  @P3 LEA.HI R0, R152, R152, RZ, 0x1 ;  /* 0x0000009898003211 */ /* 0x000fe200078f08ff */
[----:B------:R-:W0:Y:S02]  /*07c0*/  FENCE.VIEW.ASYNC.S ;  /* 0x00000000000073c6 */ /* 0x000e240000000000 */
[----:B0-----:R-:W0:Y:S01]  /*07d0*/  @!UP0 SYNCS.EXCH.64 URZ, [UR6+0x80], UR4 ;  /* 0x00008004063f85b2 */ /* 0x001e220008000100 */
[----:B------:R-:W-:Y:S02]  /*07e0*/  @P3 SHF.R.S32.HI R0, RZ, 0x1, R0 ;  /* 0x00000001ff003819 */ /* 0x000fe40000011400 */
[----:B-1----:R-:W-:Y:S01]  /*07f0*/  ISETP.EQ.U32.AND P2, PT, R4, 0x1, PT ;  /* 0x000000010400780c */ /* 0x002fe20003f42070 */
[----:B------:R1:W2:Y:S01]  /*0800*/  @!UP1 SYNCS.EXCH.64 URZ, [UR6+0x88], UR4 ;  /* 0x00008804063f95b2 */ /* 0x0002a20008000100 */
[----:B------:R-:W-:Y:S01]  /*0810*/  NOP ;  /* 0x0000000000007918 */ /* 0x000fe20000000000 */
[----:B-1----:R-:W-:-:S06]  /*0820*/  UIMAD UR4, UR11, UR12, UR10 ;  /* 0x0000000c0b0472a4 */ /* 0x002fcc000f8e020a */
[----:B------:R-:W-:Y:S02]  /*0830*/  @P3 ISETP.NE.AND P4, PT, R0, UR4, PT ;  /* 0x0000000400003c0c */ /* 0x000fe4000bf85270 */
[----:B------:R-:W-:Y:S02]  /*0840*/  SEL R0, RZ, 0x1, !P0 ;  /* 0x00000001ff007807 */ /* 0x000fe40004000000 */
[----:B------:R-:W-:-:S04]  /*0850*/  @P3 SEL R17, RZ, 0x1, P4 ;  /* 0x00000001ff113807 */ /* 0x000fc80002000000 */
[----:B------:R-:W-:Y:S01]  /*0860*/  LOP3.LUT R17, R17, R0, RZ, 0xc0, !PT ;  /* 0x0000000011117212 */ /* 0x000fe200078ec0ff */
[----:B0-----:R-:W-:Y:S06]  /*0870*/  @!P2 BRA `(.L_x_3) ;  /* 0x000000000008a947 */ /* 0x001fec0003800000 */
[----:B--234-:R-:W-:Y:S01]  /*0880*/  UCGABAR_ARV ;  /* 0x00000000000079c7 */ /* 0x01cfe20008000000 */
[----:B------:R-:W-:Y:S05]  /*0890*/  BRA `(.L_x_4) ;  /* 0x0000000000047947 */ /* 0x000fea0003800000 */
.L_x_3:
[----:B--234-:R-:W-:Y:S01]  /*08a0*/  NOP ;  /* 0x0000000000007918 */ /* 0x01cfe20000000000 */
.L_x_4:
[----:B------:R-:W-:Y:S01]  /*08b0*/  ULDC UR4, c[0x0][0x65c] ;  /* 0x0001970000047ab9 */ /* 0x000fe20000000800 */
[----:B------:R-:W-:Y:S01]  /*08c0*/  UMOV UR5, URZ ;  /* 0x0000003f00057c82 */ /* 0x000fe20008000000 */
[----:B------:R-:W-:-:S03]  /*08d0*/  UISETP.NE.AND UP0, UPT, UR4, 0x1, UPT ;  /* 0x000000010400788c */ /* 0x000fc6000bf05270 */
[----:B------:R-:W-:Y:S01]  /*08e0*/  UMOV UR4, UR13 ;  /* 0x0000000d00047c82 */ /* 0x000fe20008000000 */
[----:B------:R-:W-:Y:S02]  /*08f0*/  UP2UR UR45, UPR, URZ, 0x1 ;  /* 0x000000013f2d7883 */ /* 0x000fe40008000000 */
[----:B------:R-:W-:Y:S02]  /*0900*/  PLOP3.LUT P0, PT, PT, PT, UP0, 0x80, 0x0 ;  /* 0x000000000000781c */ /* 0x000fe40003f0f008 */
[----:B------:R-:W-:Y:S02]  /*0910*/  PLOP3.LUT P3, PT, PT, PT, UP0, 0x80, 0x0 ;  /* 0x000000000000781c */ /* 0x000fe40003f6f008 */
[----:B------:R-:W-:Y:S01]  /*0920*/  PLOP3.LUT P5, PT, PT, PT, UP0, 0x80, 0x0 ;  /* 0x000000000000781c */ /* 0x000fe20003faf008 */
[----:B------:R-:W-:Y:S01]  /*0930*/  @UP0 ULDC UR14, c[0x0][0x10] ;  /* 0x00000400000e0ab9 */ /* 0x000fe20000000800 */
[----:B------:R-:W-:Y:S01]  /*0940*/  @UP0 UMOV UR6, UR10 ;  /* 0x0000000a00060c82 */ /* 0x000fe20008000000 */
[----:B------:R-:W-:Y:S01]  /*0950*/  @UP0 UMOV UR7, URZ ;  /* 0x0000003f00070c82 */ /* 0x000fe20008000000 */
[----:B------:R-:W-:Y:S01]  /*0960*/  PLOP3.LUT P4, PT, PT, PT, UP0, 0x80, 0x0 ;  /* 0x000000000000781c */ /* 0x000fe20003f8f008 */
[----:B------:R-:W-:-:S03]  /*0970*/  @UP0 UIMAD.WIDE.U32 UR14, UR13, UR14, UR6 ;  /* 0x0000000e0d0e02a5 */ /* 0x000fc6000f8e0006 */
[----:B------:R-:W-:Y:S01]  /*0980*/  @!UP0 ULDC UR7, c[0x0][0xc] ;  /* 0x0000030000078ab9 */ /* 0x000fe20000000800 */
[----:B------:R-:W-:Y:S01]  /*0990*/  @UP0 UMOV UR6, URZ ;  /* 0x0000003f00060c82 */ /* 0x000fe20008000000 */
[----:B------:R-:W-:Y:S01]  /*09a0*/  @!UP0 UIMAD.WIDE.U32 UR4, UR10, UR7, UR4 ;  /* 0x000000070a0482a5 */ /* 0x000fe2000f8e0004 */
[----:B------:R-:W-:Y:S01]  /*09b0*/  IMAD.U32 R2, RZ, RZ, UR14 ;  /* 0x0000000eff027e24 */ /* 0x000fe2000f8e00ff */
[----:B------:R-:W-:Y:S02]  /*09c0*/  @UP0 UIADD3 UR6, UR15, UR6, URZ ;  /* 0x000000060f060290 */ /* 0x000fe4000fffe03f */
[----:B------:R-:W-:Y:S01]  /*09d0*/  MOV R3, UR15 ;  /* 0x0000000f00037c02 */ /* 0x000fe20008000f00 */
[----:B------:R-:W-:Y:S02]  /*09e0*/  @P0 IMAD.MOV.U32 R7, RZ, RZ, R2 ;  /* 0x000000ffff070224 */ /* 0x000fe400078e0002 */
[----:B------:R-:W-:Y:S02]  /*09f0*/  IMAD.U32 R5, RZ, RZ, UR5 ;  /* 0x00000005ff057e24 */ /* 0x000fe4000f8e00ff */
[----:B------:R-:W-:-:S02]  /*0a00*/  IMAD.U32 R2, RZ, RZ, UR4 ;  /* 0x00000004ff027e24 */ /* 0x000fc4000f8e00ff */
[----:B------:R-:W-:Y:S02]  /*0a10*/  @P3 IMAD.U32 R6, RZ, RZ, UR6 ;  /* 0x00000006ff063e24 */ /* 0x000fe4000f8e00ff */
[----:B------:R-:W-:Y:S02]  /*0a20*/  @!P5 IMAD.MOV.U32 R6, RZ, RZ, R5 ;  /* 0x000000ffff06d224 */ /* 0x000fe400078e0005 */
[----:B------:R-:W-:Y:S02]  /*0a30*/  @!P4 IMAD.MOV.U32 R7, RZ, RZ, R2 ;  /* 0x000000ffff07c224 */ /* 0x000fe400078e0002 */
[----:B------:R-:W-:Y:S01]  /*0a40*/  IMAD.U32 R3, RZ, RZ, UR5 ;  /* 0x00000005ff037e24 */ /* 0x000fe2000f8e00ff */
[----:B------:R0:W-:Y:S01]  /*0a50*/  STL [R1+0x200], R6 ;  /* 0x0002000601007387 */ /* 0x0001e20000100800 */
[----:B------:R-:W-:-:S03]  /*0a60*/  IMAD.U32 R4, RZ, RZ, UR4 ;  /* 0x00000004ff047e24 */ /* 0x000fc6000f8e00ff */
[----:B------:R0:W-:Y:S01]  /*0a70*/  STL [R1+0x204], R7 ;  /* 0x0002040701007387 */ /* 0x0001e20000100800 */
[----:B------:R-:W-:Y:S05]  /*0a80*/  @!P2 BRA `(.L_x_5) ;  /* 0x00000000000ca947 */ /* 0x000fea0003800000 */
[----:B------:R-:W-:Y:S01]  /*0a90*/  UCGABAR_WAIT ;  /* 0x0000000000007dc7 */ /* 0x000fe20008000000 */
[----:B------:R-:W-:Y:S01]  /*0aa0*/  CCTL.IVALL ;  /* 0x00000000ff00798f */ /* 0x000fe20002000000 */
[----:B------:R-:W-:Y:S05]  /*0ab0*/  BRA `(.L_x_6) ;  /* 0x0000000000047947 */ /* 0x000fea0003800000 */
.L_x_5:
[----:B------:R-:W-:Y:S06]  /*0ac0*/  BAR.SYNC.DEFER_BLOCKING 0x0 ;  /* 0x0000000000007b1d */ /* 0x000fec0000010000 */
.L_x_6:
[----:B------:R-:W-:Y:S05]  /*0ad0*/  @!P1 BRA `(.L_x_7) ;  /* 0x0000015400c09947 */ /* 0x000fea0003800000 */
[----:B------:R-:W-:-:S06]  /*0ae0*/  UISETP.GT.U32.AND UP0, UPT, UR16, 0x1, UPT ;  /* 0x000000011000788c */ /* 0x000fcc000bf04070 */
[----:B------:R-:W-:-:S13]  /*0af0*/  PLOP3.LUT P0, PT, PT, PT, UP0, 0x80, 0x0 ;  /* 0x000000000000781c */ /* 0x000fda0003f0f008 */
[----:B------:R-:W-:Y:S05]  /*0b00*/  @P0 EXIT ;  /* 0x000000000000094d */ /* 0x000fea0003800000 */
[----:B------:R-:W-:Y:S01]  /*0b10*/  ULDC.64 UR4, c[0x0][0x650] ;  /* 0x0001940000047ab9 */ /* 0x000fe20000000a00 */
[----:B------:R-:W-:Y:S01]  /*0b20*/  UMOV UR41, 0xffffffff ;  /* 0xffffffff00297882 */ /* 0x000fe20000000000 */
[----:B------:R-:W-:Y:S01]  /*0b30*/  ISETP.GE.U32.AND P0, PT, R7, UR4, PT ;  /* 0x0000000407007c0c */ /* 0x000fe2000bf06070 */
[----:B------:R-:W-:Y:S01]  /*0b40*/  UMOV UR42, 0xffffffff ;  /* 0xffffffff002a7882 */ /* 0x000fe20000000000 */
[----:B------:R-:W-:Y:S01]  /*0b50*/  UMOV UR43, 0xffffffff ;  /* 0xffffffff002b7882 */ /* 0x000fe20000000000 */
[----:B------:R-:W-:Y:S02]  /*0b60*/  PRMT R0, RZ, 0x7610, R0 ;  /* 0x00007610ff007816 */ /* 0x000fe40000000000 */
[----:B------:R-:W-:-:S13]  /*0b70*/  ISETP.GE.U32.AND.EX P0, PT, R6, UR5, PT, P0 ;  /* 0x0000000506007c0c */ /* 0x000fda000bf06100 */
[----:B------:R-:W-:Y:S05]  /*0b80*/  @P0 BRA `(.L_x_8) ;  /* 0x0000000400480947 */ /* 0x000fea0003800000 */
[----:B------:R-:W-:Y:S01]  /*0b90*/  ULDC.64 UR16, c[0x0][0x628] ;  /* 0x00018a0000107ab9 */ /* 0x000fe20000000a00 */
[C---:B------:R-:W-:Y:S01]  /*0ba0*/  R2UR UR19, R7.reuse ;  /* 0x00000000071372ca */ /* 0x040fe200000e0000 */
[----:B------:R-:W-:Y:S01]  /*0bb0*/  ULDC UR18, c[0x0][0x630] ;  /* 0x00018c0000127ab9 */ /* 0x000fe20000000800 */
[----:B------:R-:W-:Y:S02]  /*0bc0*/  ISETP.NE.U32.AND P0, PT, RZ, UR16, PT ;  /* 0x00000010ff007c0c */ /* 0x000fe4000bf05070 */
[----:B------:R-:W-:Y:S02]  /*0bd0*/  R2UR UR4, R7 ;  /* 0x00000000070472ca */ /* 0x000fe400000e0000 */
[----:B------:R-:W-:Y:S02]  /*0be0*/  ISETP.NE.AND.EX P0, PT, RZ, UR17, PT, P0 ;  /* 0x00000011ff007c0c */ /* 0x000fe4000bf05300 */
[----:B------:R-:W-:-:S11]  /*0bf0*/  R2UR UR5, R6 ;  /* 0x00000000060572ca */ /* 0x000fd600000e0000 */
[----:B------:R-:W-:Y:S05]  /*0c00*/  @!P0 BRA `(.L_x_9) ;  /* 0x0000000000308947 */ /* 0x000fea0003800000 */
[----:B------:R-:W-:Y:S01]  /*0c10*/  R2UR UR4, R7 ;  /* 0x00000000070472ca */ /* 0x000fe200000e0000 */
[----:B------:R-:W-:Y:S01]  /*0c20*/  ULDC UR9, c[0x0][0x634] ;  /* 0x00018d0000097ab9 */ /* 0x000fe20000000800 */
[----:B------:R-:W-:-:S11]  /*0c30*/  R2UR UR13, R6 ;  /* 0x00000000060d72ca */ /* 0x000fd600000e0000 */
[----:B------:R-:W-:-:S04]  /*0c40*/  UIADD3 UR9, UP0, UR4, UR9, URZ ;  /* 0x0000000904097290 */ /* 0x000fc8000ff1e03f */
[----:B------:R-:W-:-:S04]  /*0c50*/  UIADD3.X UR13, URZ, UR13, URZ, UP0, !UPT ;  /* 0x0000000d3f0d7290 */ /* 0x000fc800087fe43f */
[----:B------:R-:W-:-:S04]  /*0c60*/  UIMAD.WIDE.U32 UR4, UR13, UR16, URZ ;  /* 0x000000100d0472a5 */ /* 0x000fc8000f8e003f */
[----:B------:R-:W-:Y:S02]  /*0c70*/  UIMAD.WIDE.U32 UR6, UP0, UR9, UR17, UR4 ;  /* 0x00000011090672a5 */ /* 0x000fe4000f800004 */
[----:B------:R-:W-:Y:S02]  /*0c80*/  UIMAD.WIDE.U32 UR4, UR9, UR16, URZ ;  /* 0x00000010090472a5 */ /* 0x000fe4000f8e003f */
[----:B------:R-:W-:Y:S02]  /*0c90*/  UIADD3.X UR15, URZ, URZ, URZ, UP0, !UPT ;  /* 0x0000003f3f0f7290 */ /* 0x000fe400087fe43f */
[----:B------:R-:W-:Y:S01]  /*0ca0*/  UIADD3 URZ, UP0, UR5, UR6, URZ ;  /* 0x00000006053f7290 */ /* 0x000fe2000ff1e03f */
[----:B------:R-:W-:-:S03]  /*0cb0*/  UMOV UR14, UR7 ;  /* 0x00000007000e7c82 */ /* 0x000fc60008000000 */
[----:B------:R-:W-:-:S12]  /*0cc0*/  UIMAD.WIDE.U32.X UR4, UR13, UR17, UR14, UP0 ;  /* 0x000000110d0472a5 */ /* 0x000fd800080e040e */
.L_x_9:
[----:B------:R-:W-:Y:S01]  /*0cd0*/  USHF.R.U64 UR43, UR4, UR18, UR5 ;  /* 0x00000012042b7299 */ /* 0x000fe20008001205 */
[----:B------:R-:W-:Y:S01]  /*0ce0*/  R2UR UR7, R6 ;  /* 0x00000000060772ca */ /* 0x000fe200000e0000 */
[----:B------:R-:W-:Y:S02]  /*0cf0*/  USHF.R.U32.HI UR4, URZ, UR18, UR5 ;  /* 0x000000123f047299 */ /* 0x000fe40008011605 */
[----:B------:R-:W-:Y:S01]  /*0d00*/  UIADD3 UR5, UP0, URZ, -UR43, URZ ;  /* 0x8000002b3f057290 */ /* 0x000fe2000ff1e03f */
[----:B------:R-:W-:Y:S01]  /*0d10*/  ULDC.64 UR14, c[0x0][0x620] ;  /* 0x00018800000e7ab9 */ /* 0x000fe20000000a00 */
[----:B------:R-:W-:Y:S02]  /*0d20*/  UMOV UR6, UR19 ;  /* 0x0000001300067c82 */ /* 0x000fe40008000000 */
[----:B------:R-:W-:Y:S01]  /*0d30*/  UIADD3.X UR4, URZ, ~UR4, URZ, UP0, !UPT ;  /* 0x800000043f047290 */ /* 0x000fe200087fe43f */
[----:B------:R-:W-:Y:S01]  /*0d40*/  ULDC UR9, c[0x0][0x618] ;  /* 0x0001860000097ab9 */ /* 0x000fe20000000800 */
[----:B------:R-:W-:-:S02]  /*0d50*/  UIMAD UR12, UR11, UR12, UR10 ;  /* 0x0000000c0b0c72a4 */ /* 0x000fc4000f8e020a */
[----:B------:R-:W-:Y:S02]  /*0d60*/  UIMAD UR4, UR4, UR14, URZ ;  /* 0x0000000e040472a4 */ /* 0x000fe4000f8e023f */
[----:B------:R-:W-:Y:S02]  /*0d70*/  UIMAD.WIDE.U32 UR6, UR5, UR14, UR6 ;  /* 0x0000000e050672a5 */ /* 0x000fe4000f8e0006 */
[----:B------:R-:W-:Y:S01]  /*0d80*/  UIMAD UR4, UR5, UR15, UR4 ;  /* 0x0000000f050472a4 */ /* 0x000fe2000f8e0204 */
[----:B------:R-:W-:Y:S01]  /*0d90*/  ULDC UR10, c[0x0][0x608] ;  /* 0x00018200000a7ab9 */ /* 0x000fe20000000800 */
[----:B------:R-:W-:Y:S02]  /*0da0*/  ULDC UR18, c[0x0][0x658] ;  /* 0x0001960000127ab9 */ /* 0x000fe40000000800 */
[----:B------:R-:W-:Y:S01]  /*0db0*/  UIADD3 UR7, UR7, UR4, URZ ;  /* 0x0000000407077290 */ /* 0x000fe2000fffe03f */
[----:B------:R-:W-:Y:S02]  /*0dc0*/  UMOV UR11, 0xffffffff ;  /* 0xffffffff000b7882 */ /* 0x000fe40000000000 */
[----:B------:R-:W-:Y:S01]  /*0dd0*/  ULDC.64 UR4, c[0x0][0x640] ;  /* 0x0001900000047ab9 */ /* 0x000fe20000000a00 */
[----:B------:R-:W-:Y:S01]  /*0de0*/  USHF.R.U64 UR16, UR6, UR9, UR7 ;  /* 0x0000000906107299 */ /* 0x000fe20008001207 */
[----:B------:R-:W-:Y:S01]  /*0df0*/  ISETP.NE.U32.AND P0, PT, RZ, UR4, PT ;  /* 0x00000004ff007c0c */ /* 0x000fe2000bf05070 */
[----:B------:R-:W-:-:S02]  /*0e00*/  USHF.R.U32.HI UR7, URZ, UR9, UR7 ;  /* 0x000000093f077299 */ /* 0x000fc40008011607 */
[----:B------:R-:W-:Y:S01]  /*0e10*/  USHF.L.U32 UR6, UR11, UR18, URZ ;  /* 0x000000120b067299 */ /* 0x000fe2000800063f */
[----:B------:R-:W-:Y:S01]  /*0e20*/  ISETP.NE.AND.EX P0, PT, RZ, UR5, PT, P0 ;  /* 0x00000005ff007c0c */ /* 0x000fe2000bf05300 */
[----:B------:R-:W-:Y:S02]  /*0e30*/  USHF.R.U64 UR22, UR16, UR10, UR7 ;  /* 0x0000000a10167299 */ /* 0x000fe40008001207 */
[----:B------:R-:W-:Y:S02]  /*0e40*/  USHF.R.U32.HI UR7, URZ, UR10, UR7 ;  /* 0x0000000a3f077299 */ /* 0x000fe40008011607 */
[----:B------:R-:W-:Y:S02]  /*0e50*/  UISETP.NE.AND UP1, UPT, UR45, URZ, UPT ;  /* 0x0000003f2d00728c */ /* 0x000fe4000bf25270 */
[----:B------:R-:W-:Y:S01]  /*0e60*/  USHF.R.U64 UR23, UR22, UR18, UR7 ;  /* 0x0000001216177299 */ /* 0x000fe20008001207 */
[----:B------:R-:W-:Y:S01]  /*0e70*/  ULDC UR17, c[0x0][0x600] ;  /* 0x0001800000117ab9 */ /* 0x000fe20000000800 */
[----:B------:R-:W-:-:S02]  /*0e80*/  ULOP3.LUT UR13, URZ, UR6, URZ, 0x33, !UPT ;  /* 0x000000063f0d7292 */ /* 0x000fc4000f8e333f */
[----:B------:R-:W-:Y:S02]  /*0e90*/  UIADD3 UR15, UR17, -0x1, URZ ;  /* 0xffffffff110f7890 */ /* 0x000fe4000fffe03f */
[----:B------:R-:W-:Y:S02]  /*0ea0*/  USEL UR12, UR8, UR12, !UP1 ;  /* 0x0000000c080c7287 */ /* 0x000fe4000c800000 */
[----:B------:R-:W-:Y:S01]  /*0eb0*/  USHF.R.U32.HI UR7, URZ, UR18, UR7 ;  /* 0x000000123f077299 */ /* 0x000fe20008011607 */
[----:B------:R-:W-:Y:S01]  /*0ec0*/  ULDC UR19, c[0x0][0x648] ;  /* 0x0001920000137ab9 */ /* 0x000fe20000000800 */
[----:B------:R-:W-:Y:S01]  /*0ed0*/  ULDC UR20, c[0x0][0x638] ;  /* 0x00018e0000147ab9 */ /* 0x000fe20000000800 */
[----:B------:R-:W-:Y:S01]  /*0ee0*/  UMOV UR21, 0x1 ;  /* 0x0000000100157882 */ /* 0x000fe20000000000 */
[----:B------:R-:W-:Y:S01]  /*0ef0*/  UMOV UR6, UR23 ;  /* 0x0000001700067c82 */ /* 0x000fe20008000000 */
[----:B------:R-:W-:Y:S07]  /*0f00*/  @!P0 BRA `(.L_x_10) ;  /* 0x0000000000308947 */ /* 0x000fee0003800000 */
[----:B------:R-:W-:Y:S02]  /*0f10*/  ULDC UR10, c[0x0][0x64c] ;  /* 0x00019300000a7ab9 */ /* 0x000fe40000000800 */
        /* <DEDUP_REMOVED lines=8> */
[----:B------:R-:W-:-:S07]  /*0fa0*/  UIMAD.WIDE.U32.X UR4, UR14, UR5, UR10, UP0 ;  /* 0x000000050e0472a5 */ /* 0x000fce00080e040a */
[----:B------:R-:W-:Y:S01]  /*0fb0*/  UMOV UR6, UR4 ;  /* 0x0000000400067c82 */ /* 0x000fe20008000000 */
[----:B------:R-:W-:-:S05]  /*0fc0*/  UMOV UR7, UR5 ;  /* 0x0000000500077c82 */ /* 0x000fca0008000000 */
.L_x_10:
[----:B------:R-:W-:Y:S01]  /*0fd0*/  USHF.R.U64 UR5, UR6, UR19, UR7 ;  /* 0x0000001306057299 */ /* 0x000fe20008001207 */
[----:B------:R-:W-:Y:S01]  /*0fe0*/  IMAD.MOV.U32 R0, RZ, RZ, 0x1 ;  /* 0x00000001ff007424 */ /* 0x000fe200078e00ff */
[----:B------:R-:W-:Y:S02]  /*0ff0*/  USHF.L.U32 UR4, UR21, UR18, URZ ;  /* 0x0000001215047299 */ /* 0x000fe4000800063f */
[----:B------:R-:W-:Y:S02]  /*1000*/  ULOP3.LUT UR13, UR22, UR13, URZ, 0xc0, !UPT ;  /* 0x0000000d160d7292 */ /* 0x000fe4000f8ec03f */
[----:B------:R-:W-:Y:S02]  /*1010*/  UIADD3 UR6, -UR5, URZ, URZ ;  /* 0x0000003f05067290 */ /* 0x000fe4000fffe13f */
[----:B------:R-:W-:Y:S02]  /*1020*/  UIMAD UR13, UR4, UR5, UR13 ;  /* 0x00000005040d72a4 */ /* 0x000fe4000f8e020d */
[----:B------:R-:W-:-:S02]  /*1030*/  ULOP3.LUT UR15, UR16, UR15, URZ, 0xc0, !UPT ;  /* 0x0000000f100f7292 */ /* 0x000fc4000f8ec03f */
[----:B------:R-:W-:Y:S01]  /*1040*/  UIMAD UR4, UR6, UR20, UR23 ;  /* 0x00000014060472a4 */ /* 0x000fe2000f8e0217 */
[----:B------:R-:W-:Y:S01]  /*1050*/  ULDC UR5, c[0x0][0x610] ;  /* 0x0001840000057ab9 */ /* 0x000fe20000000800 */
[----:B------:R-:W-:Y:S02]  /*1060*/  UISETP.NE.AND UP0, UPT, UR45, URZ, UPT ;  /* 0x0000003f2d00728c */ /* 0x000fe4000bf05270 */
[----:B------:R-:W-:Y:S02]  /*1070*/  UIMAD UR12, UR13, UR5, UR12 ;  /* 0x000000050d0c72a4 */ /* 0x000fe4000f8e020c */
[----:B------:R-:W-:-:S04]  /*1080*/  UIMAD UR4, UR4, UR17, UR15 ;  /* 0x00000011040472a4 */ /* 0x000fc8000f8e020f */
[----:B------:R-:W-:Y:S02]  /*1090*/  USEL UR42, UR4, UR12, !UP0 ;  /* 0x0000000c042a7287 */ /* 0x000fe4000c000000 */
[----:B------:R-:W-:-:S12]  /*10a0*/  USEL UR41, UR12, UR4, !UP0 ;  /* 0x000000040c297287 */ /* 0x000fd8000c000000 */
.L_x_8:
[----:B------:R-:W-:-:S08]  /*10b0*/  NOP ;  /* 0x0000000000007918 */ /* 0x000fd00000000000 */
[----:B------:R-:W1:Y:S02]  /*10c0*/  USETMAXREG.TRY_ALLOC.CTAPOOL UP0, 0xf0 ;  /* 0x000000f0000079c8 */ /* 0x000e640008000600 */
[----:B-1----:R-:W-:-:S13]  /*10d0*/  PLOP3.LUT P0, PT, PT, PT, UP0, 0x80, 0x0 ;  /* 0x000000000000781c */ /* 0x002fda0003f0f008 */
[----:B------:R-:W-:Y:S05]  /*10e0*/  @!P0 BRA `(.L_x_8) ;  /* 0xfffffffc00f08947 */ /* 0x000fea000383ffff */
[----:B------:R-:W-:Y:S01]  /*10f0*/  ULDC.64 UR4, c[0x0][0x598] ;  /* 0x0001660000047ab9 */ /* 0x000fe20000000a00 */
[----:B------:R-:W-:Y:S01]  /*1100*/  ULDC.64 UR36, c[0x0][0x208] ;  /* 0x0000820000247ab9 */ /* 0x000fe20000000a00 */
[----:B------:R-:W-:-:S04]  /*1110*/  ISETP.NE.U32.AND P0, PT, RZ, UR4, PT ;  /* 0x00000004ff007c0c */ /* 0x000fc8000bf05070 */
[----:B------:R-:W-:-:S13]  /*1120*/  ISETP.NE.AND.EX P0, PT, RZ, UR5, PT, P0 ;  /* 0x00000005ff007c0c */ /* 0x000fda000bf05300 */
[----:B------:R-:W-:Y:S05]  /*1130*/  @!P0 BRA `(.L_x_11) ;  /* 0x00000000001c8947 */ /* 0x000fea0003800000 */
[----:B------:R-:W1:Y:S02]  /*1140*/  LDC.64 R2, c[0x0][0x598] ;  /* 0x00016600ff027b82 */ /* 0x000e640000000a00 */
[----:B-1----:R-:W2:Y:S02]  /*1150*/  LDG.E.64 R2, desc[UR36][R2.64] ;  /* 0x0000002402027981 */ /* 0x002ea4000c1e1b00 */
[----:B--2---:R-:W-:-:S04]  /*1160*/  ISETP.NE.U32.AND P0, PT, R2, RZ, PT ;  /* 0x000000ff0200720c */ /* 0x004fc80003f05070 */
[----:B------:R-:W-:-:S13]  /*1170*/  ISETP.NE.AND.EX P0, PT, R3, RZ, PT, P0 ;  /* 0x000000ff0300720c */ /* 0x000fda0003f05300 */
[----:B------:R-:W-:Y:S05]  /*1180*/  @!P0 BRA `(.L_x_11) ;  /* 0x0000000000088947 */ /* 0x000fea0003800000 */
[----:B------:R1:W5:Y:S01]  /*1190*/  LD.E R2, desc[UR36][R2.64] ;  /* 0x0000002402027980 */ /* 0x000362000c101900 */
[----:B------:R-:W-:Y:S05]  /*11a0*/  BRA `(.L_x_12) ;  /* 0x0000000000247947 */ /* 0x000fea0003800000 */
.L_x_11:
[----:B------:R-:W-:Y:S02]  /*11b0*/  ULDC.64 UR4, c[0x0][0x588] ;  /* 0x0001620000047ab9 */ /* 0x000fe40000000a00 */
[----:B------:R-:W-:-:S04]  /*11c0*/  ISETP.NE.U32.AND P0, PT, RZ, UR4, PT ;  /* 0x00000004ff007c0c */ /* 0x000fc8000bf05070 */
[----:B------:R-:W-:-:S13]  /*11d0*/  ISETP.NE.AND.EX P0, PT, RZ, UR5, PT, P0 ;  /* 0x00000005ff007c0c */ /* 0x000fda000bf05300 */
[----:B------:R-:W-:Y:S05]  /*11e0*/  @!P0 BRA `(.L_x_13) ;  /* 0x00000000000c8947 */ /* 0x000fea0003800000 */
[----:B------:R-:W1:Y:S02]  /*11f0*/  LDC.64 R2, c[0x0][0x588] ;  /* 0x00016200ff027b82 */ /* 0x000e640000000a00 */
[----:B-1----:R2:W5:Y:S01]  /*1200*/  LDG.E R2, desc[UR36][R2.64] ;  /* 0x0000002402027981 */ /* 0x002562000c1e1900 */
[----:B------:R-:W-:Y:S05]  /*1210*/  BRA `(.L_x_12) ;  /* 0x0000000000087947 */ /* 0x000fea0003800000 */
.L_x_13:
[----:B------:R-:W-:Y:S02]  /*1220*/  ULDC UR4, c[0x0][0x580] ;  /* 0x0001600000047ab9 */ /* 0x000fe40000000800 */
[----:B------:R-:W-:-:S07]  /*1230*/  MOV R2, UR4 ;  /* 0x0000000400027c02 */ /* 0x000fce0008000f00 */
.L_x_12:
[----:B------:R-:W-:Y:S02]  /*1240*/  ULDC.64 UR4, c[0x0][0x5a0] ;  /* 0x0001680000047ab9 */ /* 0x000fe40000000a00 */
[----:B------:R-:W-:-:S04]  /*1250*/  ISETP.NE.U32.AND P0, PT, RZ, UR4, PT ;  /* 0x00000004ff007c0c */ /* 0x000fc8000bf05070 */
[----:B------:R-:W-:-:S13]  /*1260*/  ISETP.NE.AND.EX P0, PT, RZ, UR5, PT, P0 ;  /* 0x00000005ff007c0c */ /* 0x000fda000bf05300 */
[----:B------:R-:W-:Y:S05]  /*1270*/  @!P0 BRA `(.L_x_14) ;  /* 0x00000000001c8947 */ /* 0x000fea0003800000 */
[----:B------:R-:W3:Y:S02]  /*1280*/  LDC.64 R4, c[0x0][0x5a0] ;  /* 0x00016800ff047b82 */ /* 0x000ee40000000a00 */
[----:B---3--:R-:W3:Y:S02]  /*1290*/  LDG.E.64 R4, desc[UR36][R4.64] ;  /* 0x0000002404047981 */ /* 0x008ee4000c1e1b00 */
[----:B---3--:R-:W-:-:S04]  /*12a0*/  ISETP.NE.U32.AND P0, PT, R4, RZ, PT ;  /* 0x000000ff0400720c */ /* 0x008fc80003f05070 */
[----:B------:R-:W-:-:S13]  /*12b0*/  ISETP.NE.AND.EX P0, PT, R5, RZ, PT, P0 ;  /* 0x000000ff0500720c */ /* 0x000fda0003f05300 */
[----:B------:R-:W-:Y:S05]  /*12c0*/  @!P0 BRA `(.L_x_14) ;  /* 0x0000000000088947 */ /* 0x000fea0003800000 */
[----:B------:R3:W5:Y:S01]  /*12d0*/  LD.E R16, desc[UR36][R4.64] ;  /* 0x0000002404107980 */ /* 0x000762000c101900 */
[----:B------:R-:W-:Y:S05]  /*12e0*/  BRA `(.L_x_15) ;  /* 0x0000000000247947 */ /* 0x000fea0003800000 */
.L_x_14:
[----:B------:R-:W-:Y:S02]  /*12f0*/  ULDC.64 UR4, c[0x0][0x590] ;  /* 0x0001640000047ab9 */ /* 0x000fe40000000a00 */
[----:B------:R-:W-:-:S04]  /*1300*/  ISETP.NE.U32.AND P0, PT, RZ, UR4, PT ;  /* 0x00000004ff007c0c */ /* 0x000fc8000bf05070 */
[----:B------:R-:W-:-:S13]  /*1310*/  ISETP.NE.AND.EX P0, PT, RZ, UR5, PT, P0 ;  /* 0x00000005ff007c0c */ /* 0x000fda000bf05300 */
[----:B------:R-:W-:Y:S05]  /*1320*/  @!P0 BRA `(.L_x_16) ;  /* 0x00000000000c8947 */ /* 0x000fea0003800000 */
[----:B------:R-:W3:Y:S02]  /*1330*/  LDC.64 R4, c[0x0][0x590] ;  /* 0x00016400ff047b82 */ /* 0x000ee40000000a00 */
[----:B---3--:R4:W5:Y:S01]  /*1340*/  LDG.E R16, desc[UR36][R4.64] ;  /* 0x0000002404107981 */ /* 0x008962000c1e1900 */
[----:B------:R-:W-:Y:S05]  /*1350*/  BRA `(.L_x_15) ;  /* 0x0000000000087947 */ /* 0x000fea0003800000 */
.L_x_16:
[----:B------:R-:W-:Y:S02]  /*1360*/  ULDC UR4, c[0x0][0x584] ;  /* 0x0001610000047ab9 */ /* 0x000fe40000000800 */
[----:B------:R-:W-:-:S07]  /*1370*/  IMAD.U32 R16, RZ, RZ, UR4 ;  /* 0x00000004ff107e24 */ /* 0x000fce000f8e00ff */
.L_x_15:
[----:B------:R-:W-:-:S13]  /*1380*/  LOP3.LUT P0, RZ, R0, 0xff, RZ, 0xc0, !PT ;  /* 0x000000ff00ff7812 */ /* 0x000fda000780c0ff */
[----:B------:R-:W-:Y:S05]  /*1390*/  @!P0 EXIT ;  /* 0x000000000000894d */ /* 0x000fea0003800000 */
[----:B------:R-:W-:Y:S01]  /*13a0*/  ULDC UR4, c[0x0][0x28c] ;  /* 0x0000a30000047ab9 */ /* 0x000fe20000000800 */
[----:B------:R-:W-:Y:S01]  /*13b0*/  UMOV UR38, URZ ;  /* 0x0000003f00267c82 */ /* 0x000fe20008000000 */
[----:B------:R-:W-:Y:S01]  /*13c0*/  UIADD3 UR4, UR4, 0x1f, URZ ;  /* 0x0000001f04047890 */ /* 0x000fe2000fffe03f */
[----:B------:R-:W-:-:S03]  /*13d0*/  UMOV UR39, URZ ;  /* 0x0000003f00277c82 */ /* 0x000fc60008000000 */
[----:B------:R-:W-:-:S04]  /*13e0*/  USHF.R.S32.HI UR5, URZ, 0x1f, UR4 ;  /* 0x0000001f3f057899 */ /* 0x000fc80008011404 */
[----:B------:R-:W-:-:S04]  /*13f0*/  ULEA.HI UR5, UR5, UR4, URZ, 0x5 ;  /* 0x0000000405057291 */ /* 0x000fc8000f8f283f */
[----:B------:R-:W-:-:S12]  /*1400*/  USHF.R.S32.HI UR44, URZ, 0x5, UR5 ;  /* 0x000000053f2c7899 */ /* 0x000fd80008011405 */
.L_x_546:
[----:B------:R-:W0:Y:S01]  /*1410*/  S2R R0, SR_TID.X ;  /* 0x0000000000007919 */ /* 0x000e220000002100 */
[----:B-1----:R-:W1:Y:S01]  /*1420*/  S2UR UR7, SR_CgaCtaId ;  /* 0x00000000000779c3 */ /* 0x002e620000008800 */
[----:B------:R-:W-:Y:S02]  /*1430*/  UMOV UR6, 0x400 ;  /* 0x0000040000067882 */ /* 0x000fe40000000000 */
[----:B-1----:R-:W-:Y:S01]  /*1440*/  ULEA UR6, UR7, UR6, 0x18 ;  /* 0x0000000607067291 */ /* 0x002fe2000f8ec03f */
[----:B0-----:R-:W-:-:S04]  /*1450*/  LOP3.LUT R0, R0, 0x80, RZ, 0xc0, !PT ;  /* 0x0000008000007812 */ /* 0x001fc800078ec0ff */
[----:B------:R-:W-:-:S06]  /*1460*/  SHF.R.U32.HI R0, RZ, 0x7, R0 ;  /* 0x00000007ff007819 */ /* 0x000fcc0000011600 */
[----:B------:R-:W0:Y:S02]  /*1470*/  SHFL.IDX PT, R0, R0, RZ, 0x1f ;  /* 0x00001fff00007589 */ /* 0x000e2400000e0000 */
[----:B0-----:R-:W-:-:S13]  /*1480*/  R2UR UR4, R0 ;  /* 0x00000000000472ca */ /* 0x001fda00000e0000 */
[----:B------:R-:W-:-:S04]  /*1490*/  ULEA.HI UR5, UR4, UR4, URZ, 0x1 ;  /* 0x0000000404057291 */ /* 0x000fc8000f8f083f */
[----:B------:R-:W-:-:S04]  /*14a0*/  ULOP3.LUT UR5, UR5, 0xffffe, URZ, 0xc0, !UPT ;  /* 0x000ffffe05057892 */ /* 0x000fc8000f8ec03f */
[----:B------:R-:W-:-:S03]  /*14b0*/  UIADD3 UR5, UR4, -UR5, URZ ;  /* 0x8000000504057290 */ /* 0x000fc6000fffe03f */
[----:B------:R-:W-:Y:S01]  /*14c0*/  ULDC UR4, c[0x0][0x28c] ;  /* 0x0000a30000047ab9 */ /* 0x000fe20000000800 */
[----:B------:R-:W-:Y:S01]  /*14d0*/  ULEA UR5, UR5, UR6, 0xc ;  /* 0x0000000605057291 */ /* 0x000fe2000f8e603f */
[----:B------:R-:W-:-:S03]  /*14e0*/  ISETP.LT.AND P0, PT, RZ, UR4, PT ;  /* 0x00000004ff007c0c */ /* 0x000fc6000bf01270 */
[----:B------:R-:W-:-:S04]  /*14f0*/  UIADD3 UR5, UR5, 0x180, URZ ;  /* 0x0000018005057890 */ /* 0x000fc8000fffe03f */
[----:B------:R-:W-:-:S04]  /*1500*/  USHF.R.U32.HI UR5, URZ, 0x4, UR5 ;  /* 0x000000043f057899 */ /* 0x000fc80008011605 */
[----:B------:R-:W-:Y:S02]  /*1510*/  ULOP3.LUT UR46, UR5, 0x3fff, URZ, 0xc0, !UPT ;  /* 0x00003fff052e7892 */ /* 0x000fe4000f8ec03f */
[----:B---3--:R-:W-:Y:S10]  /*1520*/  @P0 BRA `(.L_x_17) ;  /* 0x0000000000400947 */ /* 0x008ff40003800000 */
[----:B------:R-:W-:Y:S01]  /*1530*/  MOV R0, 0x0 ;  /* 0x0000000000007802 */ /* 0x000fe20000000f00 */
[----:B------:R-:W-:Y:S01]  /*1540*/  ULDC.64 UR4, c[0x4][0x68] ;  /* 0x01001a0000047ab9 */ /* 0x000fe20000000a00 */
[----:B------:R-:W-:Y:S01]  /*1550*/  ULDC.64 UR6, c[0x4][0x8] ;  /* 0x0100020000067ab9 */ /* 0x000fe20000000a00 */
[----:B---34-:R-:W-:Y:S01]  /*1560*/  IMAD.U32 R4, RZ, RZ, UR4 ;  /* 0x00000004ff047e24 */ /* 0x018fe2000f8e00ff */
[----:B------:R0:W1:Y:S01]  /*1570*/  LDC.64 R14, c[0x4][R0] ;  /* 0x01000000000e7b82 */ /* 0x0000620000000a00 */
[----:B------:R-:W-:Y:S01]  /*1580*/  IMAD.U32 R5, RZ, RZ, UR5 ;  /* 0x00000005ff057e24 */ /* 0x000fe2000f8e00ff */
[----:B------:R-:W-:Y:S01]  /*1590*/  ULDC.64 UR4, c[0x4][0x70] ;  /* 0x01001c0000047ab9 */ /* 0x000fe20000000a00 */
[----:B------:R-:W-:Y:S01]  /*15a0*/  IMAD.U32 R10, RZ, RZ, UR6 ;  /* 0x00000006ff0a7e24 */ /* 0x000fe2000f8e00ff */
[----:B------:R-:W-:Y:S01]  /*15b0*/  MOV R13, RZ ;  /* 0x000000ff000d7202 */ /* 0x000fe20000000f00 */
[----:B------:R-:W-:Y:S02]  /*15c0*/  IMAD.U32 R6, RZ, RZ, UR4 ;  /* 0x00000004ff067e24 */ /* 0x000fe4000f8e00ff */
[----:B------:R-:W-:-:S02]  /*15d0*/  IMAD.U32 R7, RZ, RZ, UR5 ;  /* 0x00000005ff077e24 */ /* 0x000fc4000f8e00ff */
[----:B------:R-:W-:Y:S02]  /*15e0*/  IMAD.U32 R11, RZ, RZ, UR7 ;  /* 0x00000007ff0b7e24 */ /* 0x000fe4000f8e00ff */
[----:B------:R-:W-:Y:S02]  /*15f0*/  IMAD.MOV.U32 R8, RZ, RZ, 0x1e1 ;  /* 0x000001e1ff087424 */ /* 0x000fe400078e00ff */
[----:B0-----:R-:W-:-:S07]  /*1600*/  IMAD.MOV.U32 R12, RZ, RZ, 0x1 ;  /* 0x00000001ff0c7424 */ /* 0x001fce00078e00ff */
[----:B------:R-:W-:-:S07]  /*1610*/  LEPC R20, `(.L_x_17) ;  /* 0x000000001014794e */ /* 0x000fce0000000000 */
[----:B-12--5:R-:W-:Y:S05]  /*1620*/  CALL.ABS.NOINC R14 ;  /* 0x000000000e007343 */ /* 0x026fea0003c00000 */
.L_x_17:
[----:B------:R-:W-:-:S06]  /*1630*/  ULOP3.LUT UR4, UR40, 0x1, URZ, 0xfc, !UPT ;  /* 0x0000000128047892 */ /* 0x000fcc000f8efc3f */
[----:B------:R-:W-:-:S05]  /*1640*/  IMAD.U32 R0, RZ, RZ, UR4 ;  /* 0x00000004ff007e24 */ /* 0x000fca000f8e00ff */
[----:B------:R-:W-:-:S13]  /*1650*/  ISETP.NE.AND P0, PT, R0, 0x3, PT ;  /* 0x000000030000780c */ /* 0x000fda0003f05270 */
[----:B------:R-:W-:Y:S05]  /*1660*/  @!P0 BRA `(.L_x_18) ;  /* 0x0000000000048947 */ /* 0x000fea0003800000 */
[----:B------:R-:W-:Y:S01]  /*1670*/  BPT.TRAP 0x1 ;  /* 0x000000040000795c */ /* 0x000fe20000300000 */
.L_x_18:
[----:B------:R-:W0:Y:S01]  /*1680*/  S2UR UR5, SR_CgaCtaId ;  /* 0x00000000000579c3 */ /* 0x000e220000008800 */
[----:B------:R-:W-:Y:S01]  /*1690*/  UMOV UR4, 0x400 ;  /* 0x0000040000047882 */ /* 0x000fe20000000000 */
[----:B--2---:R-:W-:Y:S02]  /*16a0*/  IMAD.U32 R3, RZ, RZ, UR38 ;  /* 0x00000026ff037e24 */ /* 0x004fe4000f8e00ff */
[----:B---34-:R-:W-:-:S03]  /*16b0*/  IMAD.U32 R5, RZ, RZ, UR39 ;  /* 0x00000027ff057e24 */ /* 0x018fc6000f8e00ff */
[----:B------:R-:W-:Y:S01]  /*16c0*/  SHF.L.U32 R3, R3, 0x1f, RZ ;  /* 0x0000001f03037819 */ /* 0x000fe200000006ff */
[----:B0-----:R-:W-:-:S06]  /*16d0*/  ULEA UR4, UR5, UR4, 0x18 ;  /* 0x0000000405047291 */ /* 0x001fcc000f8ec03f */
[----:B------:R-:W-:-:S04]  /*16e0*/  IMAD.U32 R0, RZ, RZ, UR4 ;  /* 0x00000004ff007e24 */ /* 0x000fc8000f8e00ff */
[----:B------:R-:W-:-:S04]  /*16f0*/  IMAD R4, R5, 0x8, R0 ;  /* 0x0000000805047824 */ /* 0x000fc800078e0200 */
[----:B------:R0:W1:Y:S01]  /*1700*/  SYNCS.PHASECHK.TRANS64.TRYWAIT P1, [R4+URZ], R3 ;  /* 0x00000003040075a7 */ /* 0x000062000802017f */
[----:B------:R-:W-:Y:S05]  /*1710*/  @!P0 BRA `(.L_x_19) ;  /* 0x0000000000048947 */ /* 0x000fea0003800000 */
[----:B------:R-:W-:Y:S01]  /*1720*/  BPT.TRAP 0x1 ;  /* 0x000000040000795c */ /* 0x000fe20000300000 */
.L_x_19:
[----:B-1----:R-:W-:Y:S05]  /*1730*/  @P1 BRA `(.L_x_20) ;  /* 0x0000000000081947 */ /* 0x002fea0003800000 */
[----:B------:R-:W1:Y:S02]  /*1740*/  SYNCS.PHASECHK.TRANS64.TRYWAIT P1, [R4+URZ], R3 ;  /* 0x00000003040075a7 */ /* 0x000e64000802017f */
[----:B-1----:R-:W-:Y:S05]  /*1750*/  @!P1 BRA `(.L_x_21) ;  /* 0x0000016000e49947 */ /* 0x002fea0003800000 */
.L_x_20:
[----:B------:R-:W-:-:S04]  /*1760*/  UISETP.LT.AND UP0, UPT, UR44, 0x1, UPT ;  /* 0x000000012c00788c */ /* 0x000fc8000bf01270 */
[----:B------:R-:W-:-:S06]  /*1770*/  USEL UR4, UR44, 0x1, UP0 ;  /* 0x000000012c047887 */ /* 0x000fcc0008000000 */
[----:B01----:R-:W-:Y:S01]  /*1780*/  IMAD.U32 R4, RZ, RZ, UR4 ;  /* 0x00000004ff047e24 */ /* 0x003fe2000f8e00ff */
[----:B------:R-:W-:Y:S05]  /*1790*/  WARPSYNC.ALL ;  /* 0x0000000000007948 */ /* 0x000fea0003800000 */
[----:B------:R-:W-:-:S04]  /*17a0*/  IADD3 R4, -R4, UR44, RZ ;  /* 0x0000002c04047c10 */ /* 0x000fc8000fffe1ff */
[----:B------:R-:W-:Y:S02]  /*17b0*/  ISETP.GE.AND P1, PT, R4, 0x1, PT ;  /* 0x000000010400780c */ /* 0x000fe40003f26270 */
[----:B------:R-:W-:Y:S01]  /*17c0*/  R2UR UR4, R0 ;  /* 0x00000000000472ca */ /* 0x000fe200000e0000 */
[----:B------:R-:W-:Y:S01]  /*17d0*/  ULOP3.LUT UR8, UR46, 0x10000, URZ, 0xfc, !UPT ;  /* 0x000100002e087892 */ /* 0x000fe2000f8efc3f */
[----:B------:R-:W-:Y:S01]  /*17e0*/  WARPGROUP.ARRIVE ;  /* 0x00000000000079c5 */ /* 0x000fe20000000000 */
[----:B------:R-:W-:Y:S01]  /*17f0*/  UMOV UR5, 0x80000020 ;  /* 0x8000002000057882 */ /* 0x000fe20000000000 */
[----:B------:R-:W-:Y:S01]  /*1800*/  UMOV UR7, 0x80000020 ;  /* 0x8000002000077882 */ /* 0x000fe20000000000 */
[----:B------:R-:W-:-:S08]  /*1810*/  ULEA UR10, UR39, UR8, 0xa ;  /* 0x00000008270a7291 */ /* 0x000fd0000f8e503f */
[----:B------:R-:W-:-:S04]  /*1820*/  UIADD3 UR4, UR4, 0x1c180, URZ ;  /* 0x0001c18004047890 */ /* 0x000fc8000fffe03f */
[----:B------:R-:W-:-:S04]  /*1830*/  USHF.R.U32.HI UR4, URZ, 0x4, UR4 ;  /* 0x000000043f047899 */ /* 0x000fc80008011604 */
[----:B------:R-:W-:-:S04]  /*1840*/  ULOP3.LUT UR4, UR4, 0x3fff, URZ, 0xc0, !UPT ;  /* 0x00003fff04047892 */ /* 0x000fc8000f8ec03f */
[----:B------:R-:W-:-:S03]  /*1850*/  ULOP3.LUT UR9, UR4, 0x10000, URZ, 0xfc, !UPT ;  /* 0x0001000004097892 */ /* 0x000fc6000f8efc3f */
[----:B------:R-:W-:Y:S01]  /*1860*/  UMOV UR4, UR10 ;  /* 0x0000000a00047c82 */ /* 0x000fe20008000000 */
[----:B------:R-:W-:-:S07]  /*1870*/  ULEA UR11, UR39, UR9, 0xa ;  /* 0x00000009270b7291 */ /* 0x000fce000f8e503f */
[----:B------:R-:W-:Y:S02]  /*1880*/  UMOV UR6, UR11 ;  /* 0x0000000b00067c82 */ /* 0x000fe40008000000 */
[----:B------:R-:W-:Y:S01]  /*1890*/  HGMMA.64x256x16.F32.BF16 R24, gdesc[UR4], RZ, !UPT, gsb0 ;  /* 0x03e00000041879f0 */ /* 0x000fe2000c0018ff */
[----:B------:R-:W-:Y:S01]  /*18a0*/  UIADD3 UR4, UR10, 0x200, URZ ;  /* 0x000002000a047890 */ /* 0x000fe2000fffe03f */
[----:B------:R-:W-:Y:S01]  /*18b0*/  UMOV UR5, 0x80000020 ;  /* 0x8000002000057882 */ /* 0x000fe20000000000 */
[----:B------:R-:W-:Y:S02]  /*18c0*/  WARPGROUP.DEPBAR.LE gsb0, 0x0 ;  /* 0x00008000000079c5 */ /* 0x000fe40000010000 */
[----:B------:R-:W-:Y:S01]  /*18d0*/  STL.64 [R1], R24 ;  /* 0x0000001801007387 */ /* 0x000fe20000100a00 */
[----:B------:R-:W-:Y:S01]  /*18e0*/  IMAD.MOV.U32 R235, RZ, RZ, R51 ;  /* 0x000000ffffeb7224 */ /* 0x000fe200078e0033 */
[----:B------:R-:W-:Y:S01]  /*18f0*/  MOV R232, R54 ;  /* 0x0000003600e87202 */ /* 0x000fe20000000f00 */
[----:B------:R-:W-:Y:S01]  /*1900*/  IMAD.MOV.U32 R234, RZ, RZ, R52 ;  /* 0x000000ffffea7224 */ /* 0x000fe200078e0034 */
[----:B------:R-:W-:Y:S01]  /*1910*/  STL.64 [R1+0x8], R26 ;  /* 0x0000081a01007387 */ /* 0x000fe20000100a00 */
        /* <DEDUP_REMOVED lines=36> */
[----:B------:R-:W-:-:S02]  /*1b60*/  IMAD.MOV.U32 R157, RZ, RZ, R73 ;  /* 0x000000ffff9d7224 */ /* 0x000fc400078e0049 */
[----:B------:R-:W-:Y:S01]  /*1b70*/  IMAD.MOV.U32 R159, RZ, RZ, R75 ;  /* 0x000000ffff9f7224 */ /* 0x000fe200078e004b */
[----:B------:R-:W-:Y:S01]  /*1b80*/  STL.64 [R1+0x58], R46 ;  /* 0x0000582e01007387 */ /* 0x000fe20000100a00 */
[----:B------:R-:W-:Y:S02]  /*1b90*/  IMAD.MOV.U32 R160, RZ, RZ, R76 ;  /* 0x000000ffffa07224 */ /* 0x000fe400078e004c */
[----:B------:R-:W-:Y:S01]  /*1ba0*/  IMAD.MOV.U32 R161, RZ, RZ, R77 ;  /* 0x000000ffffa17224 */ /* 0x000fe200078e004d */
[----:B------:R-:W-:Y:S01]  /*1bb0*/  STL.64 [R1+0x60], R48 ;  /* 0x0000603001007387 */ /* 0x000fe20000100a00 */
[----:B------:R-:W-:Y:S02]  /*1bc0*/  IMAD.MOV.U32 R162, RZ, RZ, R78 ;  /* 0x000000ffffa27224 */ /* 0x000fe400078e004e */
[----:B------:R-:W-:Y:S01]  /*1bd0*/  IMAD.MOV.U32 R163, RZ, RZ, R79 ;  /* 0x000000ffffa37224 */ /* 0x000fe200078e004f */
[----:B------:R0:W-:Y:S01]  /*1be0*/  STL [R1+0x68], R50 ;  /* 0x0000683201007387 */ /* 0x0001e20000100800 */
[----:B------:R-:W-:-:S02]  /*1bf0*/  IMAD.MOV.U32 R164, RZ, RZ, R80 ;  /* 0x000000ffffa47224 */ /* 0x000fc400078e0050 */
[----:B------:R-:W-:Y:S01]  /*1c00*/  IMAD.MOV.U32 R165, RZ, RZ, R81 ;  /* 0x000000ffffa57224 */ /* 0x000fe200078e0051 */
[----:B------:R-:W-:Y:S01]  /*1c10*/  STL [R1+0x2b8], R152 ;  /* 0x0002b89801007387 */ /* 0x000fe20000100800 */
[----:B------:R-:W-:Y:S02]  /*1c20*/  IMAD.MOV.U32 R166, RZ, RZ, R82 ;  /* 0x000000ffffa67224 */ /* 0x000fe400078e0052 */
[----:B------:R-:W-:Y:S02]  /*1c30*/  IMAD.MOV.U32 R167, RZ, RZ, R83 ;  /* 0x000000ffffa77224 */ /* 0x000fe400078e0053 */
[----:B------:R-:W-:Y:S02]  /*1c40*/  IMAD.MOV.U32 R169, RZ, RZ, R85 ;  /* 0x000000ffffa97224 */ /* 0x000fe400078e0055 */
[----:B------:R-:W-:Y:S02]  /*1c50*/  IMAD.MOV.U32 R170, RZ, RZ, R86 ;  /* 0x000000ffffaa7224 */ /* 0x000fe400078e0056 */
[----:B------:R-:W-:-:S02]  /*1c60*/  IMAD.MOV.U32 R171, RZ, RZ, R87 ;  /* 0x000000ffffab7224 */ /* 0x000fc400078e0057 */
[----:B------:R-:W-:Y:S02]  /*1c70*/  IMAD.MOV.U32 R172, RZ, RZ, R88 ;  /* 0x000000ffffac7224 */ /* 0x000fe400078e0058 */
        /* <DEDUP_REMOVED lines=57> */
[----:B0-----:R-:W-:-:S06]  /*2010*/  WARPGROUP.ARRIVE ;  /* 0x00000000000079c5 */ /* 0x001fcc0000000000 */
[----:B------:R-:W-:Y:S03]  /*2020*/  HGMMA.64x256x16.F32.BF16 R24, gdesc[UR4], RZ, !UPT, gsb0 ;  /* 0x03e00000041879f0 */ /* 0x000fe6000c0018ff */
[----:B------:R-:W-:Y:S02]  /*2030*/  WARPGROUP.DEPBAR.LE gsb0, 0x0 ;  /* 0x00008000000079c5 */ /* 0x000fe40000010000 */
[----:B------:R-:W-:Y:S04]  /*2040*/  STL.64 [R1+0x2b0], R150 ;  /* 0x0002b09601007387 */ /* 0x000fe80000100a00 */
        /* <DEDUP_REMOVED lines=20> */
[----:B------:R0:W-:Y:S04]  /*2190*/  STL.64 [R1+0x208], R108 ;  /* 0x0002086c01007387 */ /* 0x0001e80000100a00 */
[----:B0-----:R-:W2:Y:S04]  /*21a0*/  LDL.LU R108, [R1] ;  /* 0x00000000016c7983 */ /* 0x001ea80000300800 */
[----:B------:R-:W2:Y:S04]  /*21b0*/  LDL.LU R109, [R1+0x4] ;  /* 0x00000400016d7983 */ /* 0x000ea80000300800 */
        /* <DEDUP_REMOVED lines=24> */
[----:B------:R-:W2:Y:S01]  /*2340*/  LDL.LU R134, [R1+0x68] ;  /* 0x0000680001867983 */ /* 0x000ea20000300800 */
[----:B------:R-:W-:Y:S01]  /*2350*/  IMAD.MOV.U32 R135, RZ, RZ, R235 ;  /* 0x000000ffff877224 */ /* 0x000fe200078e00eb */
[----:B------:R-:W-:Y:S01]  /*2360*/  MOV R137, R233 ;  /* 0x000000e900897202 */ /* 0x000fe20000000f00 */
[----:B------:R-:W-:Y:S01]  /*2370*/  IMAD.MOV.U32 R136, RZ, RZ, R234 ;  /* 0x000000ffff887224 */ /* 0x000fe200078e00ea */
[----:B------:R-:W-:Y:S01]  /*2380*/  MOV R147, R223 ;  /* 0x000000df00937202 */ /* 0x000fe20000000f00 */
[----:B------:R-:W-:Y:S01]  /*2390*/  IMAD.MOV.U32 R138, RZ, RZ, R232 ;  /* 0x000000ffff8a7224 */ /* 0x000fe200078e00e8 */
[----:B------:R-:W-:Y:S01]  /*23a0*/  MOV R232, R7 ;  /* 0x0000000700e87202 */ /* 0x000fe20000000f00 */
[----:B------:R-:W-:Y:S01]  /*23b0*/  IMAD.MOV.U32 R139, RZ, RZ, R231 ;  /* 0x000000ffff8b7224 */ /* 0x000fe200078e00e7 */
[----:B------:R-:W-:Y:S01]  /*23c0*/  UIADD3 UR4, UR10, 0x2, URZ ;  /* 0x000000020a047890 */ /* 0x000fe2000fffe03f */
[----:B------:R-:W-:Y:S01]  /*23d0*/  IMAD.MOV.U32 R140, RZ, RZ, R230 ;  /* 0x000000ffff8c7224 */ /* 0x000fe200078e00e6 */
[----:B------:R-:W-:Y:S01]  /*23e0*/  UIADD3 UR6, UR11, 0x2, URZ ;  /* 0x000000020b067890 */ /* 0x000fe2000fffe03f */
[----:B------:R-:W-:Y:S01]  /*23f0*/  IMAD.MOV.U32 R141, RZ, RZ, R229 ;  /* 0x000000ffff8d7224 */ /* 0x000fe200078e00e5 */
[----:B------:R-:W-:Y:S01]  /*2400*/  UMOV UR5, 0x80000020 ;  /* 0x8000002000057882 */ /* 0x000fe20000000000 */
[----:B------:R-:W-:Y:S01]  /*2410*/  IMAD.MOV.U32 R142, RZ, RZ, R228 ;  /* 0x000000ffff8e7224 */ /* 0x000fe200078e00e4 */
[----:B------:R-:W-:Y:S01]  /*2420*/  UMOV UR7, 0x80000020 ;  /* 0x8000002000077882 */ /* 0x000fe20000000000 */
[----:B------:R-:W-:-:S02]  /*2430*/  IMAD.MOV.U32 R143, RZ, RZ, R227 ;  /* 0x000000ffff8f7224 */ /* 0x000fc400078e00e3 */
[----:B------:R-:W-:Y:S02]  /*2440*/  IMAD.MOV.U32 R144, RZ, RZ, R226 ;  /* 0x000000ffff907224 */ /* 0x000fe400078e00e2 */
[----:B------:R-:W-:Y:S02]  /*2450*/  IMAD.MOV.U32 R145, RZ, RZ, R225 ;  /* 0x000000ffff917224 */ /* 0x000fe400078e00e1 */
[----:B------:R-:W-:Y:S02]  /*2460*/  IMAD.MOV.U32 R146, RZ, RZ, R224 ;  /* 0x000000ffff927224 */ /* 0x000fe400078e00e0 */
[----:B------:R-:W-:Y:S01]  /*2470*/  IMAD.MOV.U32 R148, RZ, RZ, R222 ;  /* 0x000000ffff947224 */ /* 0x000fe200078e00de */
[----:B------:R-:W-:Y:S01]  /*2480*/  MOV R222, R19 ;  /* 0x0000001300de7202 */ /* 0x000fe20000000f00 */
        /* <DEDUP_REMOVED lines=19> */
[----:B------:R-:W-:-:S06]  /*25c0*/  IMAD.MOV.U32 R235, RZ, RZ, R3 ;  /* 0x000000ffffeb7224 */ /* 0x000fcc00078e0003 */
[----:B--2---:R-:W-:-:S06]  /*25d0*/  WARPGROUP.ARRIVE ;  /* 0x00000000000079c5 */ /* 0x004fcc0000000000 */
[----:B------:R-:W-:Y:S03]  /*25e0*/  HGMMA.64x256x16.F32.BF16 R108, gdesc[UR4], R108, gsb0 ;  /* 0x03e00000046c79f0 */ /* 0x000fe6000800186c */
[----:B------:R-:W-:Y:S02]  /*25f0*/  WARPGROUP.DEPBAR.LE gsb0, 0x0 ;  /* 0x00008000000079c5 */ /* 0x000fe40000010000 */
[----:B------:R-:W-:Y:S04]  /*2600*/  STL.64 [R1], R108 ;  /* 0x0000006c01007387 */ /* 0x000fe80000100a00 */
        /* <DEDUP_REMOVED lines=63> */
[----:B0-----:R1:W5:Y:S04]  /*2a00*/  LDL.LU R152, [R1+0x2b8] ;  /* 0x0002b80001987983 */ /* 0x0013680000300800 */
[----:B------:R-:W2:Y:S04]  /*2a10*/  LDL.LU.64 R150, [R1+0x2b0] ;  /* 0x0002b00001967983 */ /* 0x000ea80000300a00 */
        /* <DEDUP_REMOVED lines=20> */
[----:B------:R-:W2:Y:S01]  /*2b60*/  LDL.LU.64 R108, [R1+0x208] ;  /* 0x00020800016c7983 */ /* 0x000ea20000300a00 */
[----:B------:R-:W-:Y:S01]  /*2b70*/  UIADD3 UR4, UR10, 0x202, URZ ;  /* 0x000002020a047890 */ /* 0x000fe2000fffe03f */
[----:B------:R-:W-:Y:S01]  /*2b80*/  UMOV UR5, 0x80000020 ;  /* 0x8000002000057882 */ /* 0x000fe20000000000 */
[----:B--2---:R-:W-:-:S07]  /*2b90*/  WARPGROUP.ARRIVE ;  /* 0x00000000000079c5 */ /* 0x004fce0000000000 */
[----:B------:R-:W-:Y:S03]  /*2ba0*/  HGMMA.64x256x16.F32.BF16 R24, gdesc[UR4], R24, gsb0 ;  /* 0x03e00000041879f0 */ /* 0x000fe60008001818 */
[----:B------:R-:W-:Y:S02]  /*2bb0*/  WARPGROUP.DEPBAR.LE gsb0, 0x0 ;  /* 0x00008000000079c5 */ /* 0x000fe40000010000 */
[----:B-1----:R-:W-:Y:S05]  /*2bc0*/  @!P1 BRA `(.L_x_22) ;  /* 0x0000002000949947 */ /* 0x002fea0003800000 */
[----:B------:R-:W-:Y:S02]  /*2bd0*/  UIADD3 UR4, UR39, 0x1, URZ ;  /* 0x0000000127047890 */ /* 0x000fe4000fffe03f */
[----:B------:R-:W-:Y:S02]  /*2be0*/  UMOV UR11, UR39 ;  /* 0x00000027000b7c82 */ /* 0x000fe40008000000 */
[----:B------:R-:W-:-:S04]  /*2bf0*/  UISETP.NE.AND UP0, UPT, UR4, 0x7, UPT ;  /* 0x000000070400788c */ /* 0x000fc8000bf05270 */
[----:B------:R-:W-:Y:S02]  /*2c00*/  USEL UR5, URZ, 0x1, UP0 ;  /* 0x000000013f057887 */ /* 0x000fe40008000000 */
[----:B------:R-:W-:Y:S02]  /*2c10*/  USEL UR10, UR4, URZ, UP0 ;  /* 0x0000003f040a7287 */ /* 0x000fe40008000000 */
[----:B------:R-:W-:-:S06]  /*2c20*/  ULOP3.LUT UR5, UR38, UR5, URZ, 0x3c, !UPT ;  /* 0x0000000526057292 */ /* 0x000fcc000f8e3c3f */
[----:B------:R-:W-:-:S07]  /*2c30*/  IMAD.U32 R3, RZ, RZ, UR5 ;  /* 0x00000005ff037e24 */ /* 0x000fce000f8e00ff */
.L_x_29:
[----:B------:R-:W-:Y:S05]  /*2c40*/  @!P0 BRA `(.L_x_23) ;  /* 0x0000000000048947 */ /* 0x000fea0003800000 */
[----:B------:R-:W-:Y:S01]  /*2c50*/  BPT.TRAP 0x1 ;  /* 0x000000040000795c */ /* 0x000fe20000300000 */
.L_x_23:
[----:B------:R-:W0:Y:S01]  /*2c60*/  S2UR UR5, SR_CgaCtaId ;  /* 0x00000000000579c3 */ /* 0x000e220000008800 */
[----:B------:R-:W-:Y:S01]  /*2c70*/  UMOV UR4, 0x400 ;  /* 0x0000040000047882 */ /* 0x000fe20000000000 */
[----:B------:R-:W-:Y:S01]  /*2c80*/  IMAD.U32 R5, RZ, RZ, UR10 ;  /* 0x0000000aff057e24 */ /* 0x000fe2000f8e00ff */
[----:B------:R-:W-:Y:S01]  /*2c90*/  SHF.L.U32 R6, R3, 0x1f, RZ ;  /* 0x0000001f03067819 */ /* 0x000fe200000006ff */
[----:B0-----:R-:W-:-:S06]  /*2ca0*/  ULEA UR4, UR5, UR4, 0x18 ;  /* 0x0000000405047291 */ /* 0x001fcc000f8ec03f */
[----:B------:R-:W-:-:S04]  /*2cb0*/  IMAD.U32 R0, RZ, RZ, UR4 ;  /* 0x00000004ff007e24 */ /* 0x000fc8000f8e00ff */
[----:B------:R-:W-:-:S04]  /*2cc0*/  IMAD R5, R5, 0x8, R0 ;  /* 0x0000000805057824 */ /* 0x000fc800078e0200 */
[----:B------:R0:W1:Y:S01]  /*2cd0*/  SYNCS.PHASECHK.TRANS64.TRYWAIT P1, [R5+URZ], R6 ;  /* 0x00000006050075a7 */ /* 0x000062000802017f */
[----:B------:R-:W-:Y:S05]  /*2ce0*/  @!P0 BRA `(.L_x_24) ;  /* 0x0000000000048947 */ /* 0x000fea0003800000 */
[----:B------:R-:W-:Y:S01]  /*2cf0*/  BPT.TRAP 0x1 ;  /* 0x000000040000795c */ /* 0x000fe20000300000 */
.L_x_24:
[----:B-1----:R-:W-:Y:S05]  /*2d00*/  @P1 BRA `(.L_x_25) ;  /* 0x0000000000081947 */ /* 0x002fea0003800000 */
[----:B------:R-:W1:Y:S02]  /*2d10*/  SYNCS.PHASECHK.TRANS64.TRYWAIT P1, [R5+URZ], R6 ;  /* 0x00000006050075a7 */ /* 0x000e64000802017f */
[----:B-1----:R-:W-:Y:S05]  /*2d20*/  @!P1 BRA `(.L_x_26) ;  /* 0x0000014c00849947 */ /* 0x002fea0003800000 */
.L_x_25:
        /* <DEDUP_REMOVED lines=64> */
[----:B--2---:R-:W2:Y:S04]  /*3130*/  LDL.LU.64 R24, [R1] ;  /* 0x0000000001187983 */ /* 0x004ea80000300a00 */
        /* <DEDUP_REMOVED lines=63> */
[----:B------:R-:W-:-:S02]  /*3530*/  ULEA UR12, UR10, UR8, 0xa ;  /* 0x000000080a0c7291 */ /* 0x000fc4000f8e503f */
[----:B------:R-:W-:Y:S01]  /*3540*/  ULEA UR13, UR10, UR9, 0xa ;  /* 0x000000090a0d7291 */ /* 0x000fe2000f8e503f */
[----:B------:R-:W-:Y:S01]  /*3550*/  UMOV UR5, 0x80000020 ;  /* 0x8000002000057882 */ /* 0x000fe20000000000 */
[----:B------:R-:W-:-:S03]  /*3560*/  UMOV UR7, 0x80000020 ;  /* 0x8000002000077882 */ /* 0x000fc60000000000 */
[----:B------:R-:W-:Y:S02]  /*3570*/  UMOV UR4, UR12 ;  /* 0x0000000c00047c82 */ /* 0x000fe40008000000 */
[----:B------:R-:W-:Y:S01]  /*3580*/  UMOV UR6, UR13 ;  /* 0x0000000d00067c82 */ /* 0x000fe20008000000 */
[----:B--2---:R-:W-:-:S06]  /*3590*/  WARPGROUP.ARRIVE ;  /* 0x00000000000079c5 */ /* 0x004fcc0000000000 */
[----:B------:R-:W-:Y:S03]  /*35a0*/  HGMMA.64x256x16.F32.BF16 R24, gdesc[UR4], R24, gsb0 ;  /* 0x03e00000041879f0 */ /* 0x000fe60008001818 */
[----:B------:R-:W-:Y:S02]  /*35b0*/  WARPGROUP.DEPBAR.LE gsb0, 0x0 ;  /* 0x00008000000079c5 */ /* 0x000fe40000010000 */
[----:B------:R-:W-:Y:S01]  /*35c0*/  STL.64 [R1], R24 ;  /* 0x0000001801007387 */ /* 0x000fe20000100a00 */
[----:B01----:R-:W-:Y:S01]  /*35d0*/  IMAD.MOV.U32 R6, RZ, RZ, R150 ;  /* 0x000000ffff067224 */ /* 0x003fe200078e0096 */
        /* <DEDUP_REMOVED lines=47> */
[----:B------:R0:W-:Y:S01]  /*38d0*/  STL.64 [R1+0x68], R50 ;  /* 0x0000683201007387 */ /* 0x0001e20000100a00 */
[----:B------:R-:W-:-:S02]  /*38e0*/  IMAD.MOV.U32 R207, RZ, RZ, R123 ;  /* 0x000000ffffcf7224 */ /* 0x000fc400078e007b */
[----:B------:R-:W-:Y:S01]  /*38f0*/  IMAD.MOV.U32 R204, RZ, RZ, R120 ;  /* 0x000000ffffcc7224 */ /* 0x000fe200078e0078 */
[----:B------:R-:W2:Y:S01]  /*3900*/  LDL.LU.64 R150, [R1+0x4b8] ;  /* 0x0004b80001967983 */ /* 0x000ea20000300a00 */
[----:B------:R-:W-:Y:S02]  /*3910*/  IMAD.MOV.U32 R205, RZ, RZ, R121 ;  /* 0x000000ffffcd7224 */ /* 0x000fe400078e0079 */
[----:B------:R-:W-:Y:S01]  /*3920*/  IMAD.MOV.U32 R202, RZ, RZ, R118 ;  /* 0x000000ffffca7224 */ /* 0x000fe200078e0076 */
[----:B------:R-:W2:Y:S01]  /*3930*/  LDL.LU.64 R148, [R1+0x4b0] ;  /* 0x0004b00001947983 */ /* 0x000ea20000300a00 */
[----:B------:R-:W-:Y:S02]  /*3940*/  IMAD.MOV.U32 R203, RZ, RZ, R119 ;  /* 0x000000ffffcb7224 */ /* 0x000fe400078e0077 */
[----:B------:R-:W-:Y:S01]  /*3950*/  IMAD.MOV.U32 R200, RZ, RZ, R116 ;  /* 0x000000ffffc87224 */ /* 0x000fe200078e0074 */
[----:B------:R-:W2:Y:S01]  /*3960*/  LDL.LU.64 R146, [R1+0x4a8] ;  /* 0x0004a80001927983 */ /* 0x000ea20000300a00 */
        /* <DEDUP_REMOVED lines=105> */
[----:B0-----:R-:W2:Y:S04]  /*4000*/  LDL.LU.64 R50, [R1+0x328] ;  /* 0x0003280001327983 */ /* 0x001ea80000300a00 */
        /* <DEDUP_REMOVED lines=14> */
[----:B------:R-:W-:-:S02]  /*40f0*/  UMOV UR5, 0x80000020 ;  /* 0x8000002000057882 */ /* 0x000fc40000000000 */
[----:B-----5:R-:W-:Y:S01]  /*4100*/  STL [R1+0x2b8], R152 ;  /* 0x0002b89801007387 */ /* 0x020fe20000100800 */
[----:B--2---:R-:W-:-:S06]  /*4110*/  WARPGROUP.ARRIVE ;  /* 0x00000000000079c5 */ /* 0x004fcc0000000000 */
[----:B------:R-:W-:Y:S03]  /*4120*/  HGMMA.64x256x16.F32.BF16 R24, gdesc[UR4], R24, gsb0 ;  /* 0x03e00000041879f0 */ /* 0x000fe60008001818 */
        /* <DEDUP_REMOVED lines=58> */
[----:B------:R-:W-:Y:S01]  /*44d0*/  MOV R232, R8 ;  /* 0x0000000800e87202 */ /* 0x000fe20000000f00 */
        /* <DEDUP_REMOVED lines=25> */
[----:B------:R-:W-:Y:S01]  /*4670*/  IMAD.MOV.U32 R235, RZ, RZ, R5 ;  /* 0x000000ffffeb7224 */ /* 0x000fe200078e0005 */
[----:B------:R-:W-:Y:S02]  /*4680*/  UIADD3 UR4, UR12, 0x2, URZ ;  /* 0x000000020c047890 */ /* 0x000fe4000fffe03f */
[----:B------:R-:W-:Y:S01]  /*4690*/  UIADD3 UR6, UR13, 0x2, URZ ;  /* 0x000000020d067890 */ /* 0x000fe2000fffe03f */
[----:B------:R-:W-:Y:S01]  /*46a0*/  UMOV UR5, 0x80000020 ;  /* 0x8000002000057882 */ /* 0x000fe20000000000 */
[----:B------:R-:W-:Y:S01]  /*46b0*/  UMOV UR7, 0x80000020 ;  /* 0x8000002000077882 */ /* 0x000fe20000000000 */
        /* <DEDUP_REMOVED lines=96> */
[----:B------:R-:W-:Y:S01]  /*4cc0*/  BPT.TRAP 0x1 ;  /* 0x000000040000795c */ /* 0x000fe20000300000 */
.L_x_27:
[----:B------:R-:W-:Y:S01]  /*4cd0*/  ISETP.NE.AND P1, PT, R17, RZ, PT ;  /* 0x000000ff1100720c */ /* 0x000fe20003f25270 */
[----:B------:R-:W-:Y:S01]  /*4ce0*/  IMAD.U32 R5, RZ, RZ, UR11 ;  /* 0x0000000bff057e24 */ /* 0x000fe2000f8e00ff */
[----:B------:R-:W-:-:S11]  /*4cf0*/  UISETP.GT.U32.AND UP0, UPT, UR40, 0x1, UPT ;  /* 0x000000012800788c */ /* 0x000fd6000bf04070 */
[----:B------:R-:W-:-:S04]  /*4d00*/  @P1 IMAD R5, R5, 0x8, R0 ;  /* 0x0000000805051824 */ /* 0x000fc800078e0200 */
[----:B------:R-:W-:-:S05]  /*4d10*/  @P1 VIADD R5, R5, 0x38 ;  /* 0x0000003805051836 */ /* 0x000fca0000000000 */
[----:B-----5:R-:W-:-:S04]  /*4d20*/  @P1 PRMT R5, R152, 0x654, R5 ;  /* 0x0000065498051816 */ /* 0x020fc80000000005 */
[----:B------:R0:W-:Y:S01]  /*4d30*/  @P1 SYNCS.ARRIVE.TRANS64.RED.A1T0 RZ, [R5+URZ], RZ ;  /* 0x000000ff05ff19a7 */ /* 0x0001e2000810043f */
[----:B------:R-:W-:-:S13]  /*4d40*/  PLOP3.LUT P1, PT, PT, PT, UP0, 0x80, 0x0 ;  /* 0x000000000000781c */ /* 0x000fda0003f2f008 */
[----:B0-----:R-:W-:Y:S05]  /*4d50*/  @P1 BRA `(.L_x_28) ;  /* 0x0000000000041947 */ /* 0x001fea0003800000 */
[----:B------:R-:W-:Y:S01]  /*4d60*/  BPT.TRAP 0x1 ;  /* 0x000000040000795c */ /* 0x000fe20000300000 */
.L_x_28:
[----:B------:R-:W-:Y:S01]  /*4d70*/  UIADD3 UR10, UR10, 0x1, URZ ;  /* 0x000000010a0a7890 */ /* 0x000fe2000fffe03f */
[C---:B------:R-:W-:Y:S01]  /*4d80*/  ISETP.GT.AND P1, PT, R4.reuse, 0x1, PT ;  /* 0x000000010400780c */ /* 0x040fe20003f24270 */
[----:B------:R-:W-:Y:S01]  /*4d90*/  UIADD3 UR11, UR11, 0x1, URZ ;  /* 0x000000010b0b7890 */ /* 0x000fe2000fffe03f */
[----:B------:R-:W-:Y:S01]  /*4da0*/  VIADD R4, R4, 0xffffffff ;  /* 0xffffffff04047836 */ /* 0x000fe20000000000 */
[----:B------:R-:W-:Y:S02]  /*4db0*/  UISETP.NE.AND UP0, UPT, UR10, 0x7, UPT ;  /* 0x000000070a00788c */ /* 0x000fe4000bf05270 */
[----:B------:R-:W-:Y:S02]  /*4dc0*/  UISETP.NE.AND UP1, UPT, UR11, 0x7, UPT ;  /* 0x000000070b00788c */ /* 0x000fe4000bf25270 */
[----:B------:R-:W-:Y:S02]  /*4dd0*/  USEL UR4, URZ, 0x1, UP0 ;  /* 0x000000013f047887 */ /* 0x000fe40008000000 */
[----:B------:R-:W-:-:S02]  /*4de0*/  USEL UR10, UR10, URZ, UP0 ;  /* 0x0000003f0a0a7287 */ /* 0x000fc40008000000 */
[----:B------:R-:W-:Y:S02]  /*4df0*/  USEL UR11, UR11, URZ, UP1 ;  /* 0x0000003f0b0b7287 */ /* 0x000fe40008800000 */
[----:B------:R-:W-:Y:S01]  /*4e00*/  LOP3.LUT R3, R3, UR4, RZ, 0x3c, !PT ;  /* 0x0000000403037c12 */ /* 0x000fe2000f8e3cff */
[----:B------:R-:W-:Y:S09]  /*4e10*/  @P1 BRA `(.L_x_29) ;  /* 0xffffffdc00881947 */ /* 0x000ff2000383ffff */
.L_x_22:
[----:B------:R-:W0:Y:S02]  /*4e20*/  LDC R3, c[0x0][0x28c] ;  /* 0x0000a300ff037b82 */ /* 0x000e240000000800 */
[----:B0-----:R-:W-:-:S13]  /*4e30*/  ISETP.GE.AND P1, PT, R3, 0x1, PT ;  /* 0x000000010300780c */ /* 0x001fda0003f26270 */
[----:B------:R-:W-:Y:S05]  /*4e40*/  @!P1 BRA `(.L_x_30) ;  /* 0x00000000005c9947 */ /* 0x000fea0003800000 */
[----:B------:R-:W-:Y:S05]  /*4e50*/  @!P0 BRA `(.L_x_31) ;  /* 0x0000000000048947 */ /* 0x000fea0003800000 */
[----:B------:R-:W-:Y:S01]  /*4e60*/  BPT.TRAP 0x1 ;  /* 0x000000040000795c */ /* 0x000fe20000300000 */
.L_x_31:
[----:B------:R-:W-:Y:S01]  /*4e70*/  ISETP.NE.AND P0, PT, R17, RZ, PT ;  /* 0x000000ff1100720c */ /* 0x000fe20003f05270 */
[----:B------:R-:W-:-:S12]  /*4e80*/  BSSY B0, `(.L_x_32) ;  /* 0x000000f000007945 */ /* 0x000fd80003800000 */
[----:B------:R-:W-:Y:S05]  /*4e90*/  @!P0 BRA `(.L_x_33) ;  /* 0x0000000000348947 */ /* 0x000fea0003800000 */
[----:B------:R-:W-:-:S04]  /*4ea0*/  UISETP.LT.AND UP0, UPT, UR44, 0x1, UPT ;  /* 0x000000012c00788c */ /* 0x000fc8000bf01270 */
[----:B------:R-:W-:-:S04]  /*4eb0*/  USEL UR6, UR44, 0x1, UP0 ;  /* 0x000000012c067887 */ /* 0x000fc80008000000 */
[----:B------:R-:W-:-:S04]  /*4ec0*/  UIADD3 UR6, UR39, UR44, -UR6 ;  /* 0x0000002c27067290 */ /* 0x000fc8000fffe806 */
[----:B------:R-:W-:-:S04]  /*4ed0*/  UIMAD.WIDE.U32 UR4, UR6, 0x24924925, URZ ;  /* 0x24924925060478a5 */ /* 0x000fc8000f8e003f */
[----:B------:R-:W-:-:S04]  /*4ee0*/  UIADD3 UR4, UR6, -UR5, URZ ;  /* 0x8000000506047290 */ /* 0x000fc8000fffe03f */
[----:B------:R-:W-:-:S04]  /*4ef0*/  ULEA.HI UR4, UR4, UR5, URZ, 0x1f ;  /* 0x0000000504047291 */ /* 0x000fc8000f8ff83f */
[----:B------:R-:W-:-:S04]  /*4f00*/  USHF.R.U32.HI UR4, URZ, 0x2, UR4 ;  /* 0x000000023f047899 */ /* 0x000fc80008011604 */
[----:B------:R-:W-:-:S06]  /*4f10*/  UIMAD UR4, UR4, -0x7, UR6 ;  /* 0xfffffff9040478a4 */ /* 0x000fcc000f8e0206 */
[----:B------:R-:W-:-:S05]  /*4f20*/  IMAD.U32 R3, RZ, RZ, UR4 ;  /* 0x00000004ff037e24 */ /* 0x000fca000f8e00ff */
[----:B------:R-:W-:-:S05]  /*4f30*/  LEA R0, R3, R0, 0x3 ;  /* 0x0000000003007211 */ /* 0x000fca00078e18ff */
[----:B------:R-:W-:-:S05]  /*4f40*/  VIADD R0, R0, 0x38 ;  /* 0x0000003800007836 */ /* 0x000fca0000000000 */
[----:B-----5:R-:W-:-:S04]  /*4f50*/  PRMT R0, R152, 0x654, R0 ;  /* 0x0000065498007816 */ /* 0x020fc80000000000 */
[----:B------:R0:W-:Y:S03]  /*4f60*/  SYNCS.ARRIVE.TRANS64.RED.A1T0 RZ, [R0+URZ], RZ ;  /* 0x000000ff00ff79a7 */ /* 0x0001e6000810043f */
.L_x_33:
[----:B------:R-:W-:Y:S05]  /*4f70*/  BSYNC B0 ;  /* 0x0000000000007941 */ /* 0x000fea0003800000 */
.L_x_32:
[----:B------:R-:W-:-:S06]  /*4f80*/  UISETP.GT.U32.AND UP0, UPT, UR40, 0x1, UPT ;  /* 0x000000012800788c */ /* 0x000fcc000bf04070 */
[----:B------:R-:W-:-:S13]  /*4f90*/  PLOP3.LUT P0, PT, PT, PT, UP0, 0x80, 0x0 ;  /* 0x000000000000781c */ /* 0x000fda0003f0f008 */
[----:B------:R-:W-:Y:S05]  /*4fa0*/  @P0 BRA `(.L_x_30) ;  /* 0x0000000000040947 */ /* 0x000fea0003800000 */
[----:B------:R-:W-:Y:S01]  /*4fb0*/  BPT.TRAP 0x1 ;  /* 0x000000040000795c */ /* 0x000fe20000300000 */
.L_x_30:
[----:B------:R-:W1:Y:S01]  /*4fc0*/  S2R R8, SR_TID.X ;  /* 0x0000000000087919 */ /* 0x000e620000002100 */
[----:B------:R-:W-:Y:S01]  /*4fd0*/  IMAD.MOV.U32 R19, RZ, RZ, 0x6540 ;  /* 0x00006540ff137424 */ /* 0x000fe200078e00ff */
[----:B------:R-:W-:Y:S02]  /*4fe0*/  UIMAD.WIDE UR6, UR41, 0x100, URZ ;  /* 0x00000100290678a5 */ /* 0x000fe4000f8e023f */
[----:B------:R-:W-:Y:S01]  /*4ff0*/  USHF.R.S32.HI UR10, URZ, 0x1f, UR43 ;  /* 0x0000001f3f0a7899 */ /* 0x000fe2000801142b */
[----:B------:R-:W-:Y:S01]  /*5000*/  ULDC.64 UR8, c[0x0][0x5d0] ;  /* 0x0001740000087ab9 */ /* 0x000fe20000000a00 */
[----:B------:R-:W-:Y:S02]  /*5010*/  USHF.L.U32 UR41, UR41, 0x8, URZ ;  /* 0x0000000829297899 */ /* 0x000fe4000800063f */
[----:B------:R-:W-:Y:S02]  /*5020*/  UIMAD UR4, UR10, UR8, URZ ;  /* 0x000000080a0472a4 */ /* 0x000fe4000f8e023f */
[----:B------:R-:W-:-:S02]  /*5030*/  UIADD3 UR39, UR44, UR39, URZ ;  /* 0x000000272c277290 */ /* 0x000fc4000fffe03f */
[----:B------:R-:W-:Y:S02]  /*5040*/  UIMAD UR4, UR43, UR9, UR4 ;  /* 0x000000092b0472a4 */ /* 0x000fe4000f8e0204 */
[----:B------:R-:W-:Y:S01]  /*5050*/  UISETP.GT.U32.AND UP0, UPT, UR39, 0x6, UPT ;  /* 0x000000062700788c */ /* 0x000fe2000bf04070 */
[----:B------:R-:W-:Y:S01]  /*5060*/  ULDC UR9, c[0x0][0x284] ;  /* 0x0000a10000097ab9 */ /* 0x000fe20000000800 */
[----:B------:R-:W-:Y:S01]  /*5070*/  UISETP.GE.U32.AND UP1, UPT, UR44, 0x7, UPT ;  /* 0x000000072c00788c */ /* 0x000fe2000bf26070 */
[----:B------:R-:W-:Y:S01]  /*5080*/  IMAD.U32 R153, RZ, RZ, UR9 ;  /* 0x00000009ff997e24 */ /* 0x000fe2000f8e00ff */
[----:B------:R-:W-:Y:S01]  /*5090*/  UISETP.LT.U32.AND UP0, UPT, UR44, 0x7, UP0 ;  /* 0x000000072c00788c */ /* 0x000fe20008701070 */
[--C-:B-1----:R-:W-:Y:S01]  /*50a0*/  SHF.R.U32.HI R4, RZ, 0x7, R8.reuse ;  /* 0x00000007ff047819 */ /* 0x102fe20000011608 */
[----:B------:R-:W-:Y:S01]  /*50b0*/  IMAD.SHL.U32 R18, R8, 0x2, RZ ;  /* 0x0000000208127824 */ /* 0x000fe200078e00ff */
[----:B------:R-:W-:Y:S02]  /*50c0*/  SHF.R.U32.HI R5, RZ, 0x2, R8 ;  /* 0x00000002ff057819 */ /* 0x000fe40000011608 */
[----:B------:R-:W-:-:S02]  /*50d0*/  LOP3.LUT R4, R4, 0x1, RZ, 0xc0, !PT ;  /* 0x0000000104047812 */ /* 0x000fc400078ec0ff */
[----:B------:R-:W-:Y:S02]  /*50e0*/  LOP3.LUT R6, R8, 0x60, RZ, 0xc0, !PT ;  /* 0x0000006008067812 */ /* 0x000fe400078ec0ff */
[----:B------:R-:W-:Y:S01]  /*50f0*/  LOP3.LUT R5, R5, 0x7, RZ, 0xc0, !PT ;  /* 0x0000000705057812 */ /* 0x000fe200078ec0ff */
[----:B------:R-:W-:Y:S01]  /*5100*/  IMAD.SHL.U32 R3, R4, 0x40, RZ ;  /* 0x0000004004037824 */ /* 0x000fe200078e00ff */
[----:B------:R-:W-:Y:S02]  /*5110*/  LOP3.LUT R18, R18, 0x6, RZ, 0xc0, !PT ;  /* 0x0000000612127812 */ /* 0x000fe400078ec0ff */
[----:B------:R-:W-:Y:S02]  /*5120*/  SHF.R.U32.HI R6, RZ, 0x1, R6 ;  /* 0x00000001ff067819 */ /* 0x000fe40000011606 */
[--C-:B------:R-:W-:Y:S02]  /*5130*/  LOP3.LUT R3, R3, 0x40, R5.reuse, 0xe2, !PT ;  /* 0x0000004003037812 */ /* 0x100fe400078ee205 */
[----:B------:R-:W-:Y:S01]  /*5140*/  PRMT R18, R18, R19, UR42 ;  /* 0x0000002a12127e16 */ /* 0x000fe20008000013 */
[----:B------:R-:W-:Y:S01]  /*5150*/  USHF.L.U32 UR42, UR42, 0x8, URZ ;  /* 0x000000082a2a7899 */ /* 0x000fe2000800063f */
[----:B0-----:R-:W-:Y:S01]  /*5160*/  IADD3 R0, RZ, -R6, -R5 ;  /* 0x80000006ff007210 */ /* 0x001fe20007ffe805 */
[----:B------:R-:W-:Y:S01]  /*5170*/  IMAD.MOV.U32 R5, RZ, RZ, -0x2 ;  /* 0xfffffffeff057424 */ /* 0x000fe200078e00ff */
[----:B------:R-:W-:Y:S01]  /*5180*/  LOP3.LUT R3, R3, UR6, R6, 0xfe, !PT ;  /* 0x0000000603037c12 */ /* 0x000fe2000f8efe06 */
[----:B------:R-:W-:Y:S01]  /*5190*/  IMAD.U32 R6, RZ, RZ, UR8 ;  /* 0x00000008ff067e24 */ /* 0x000fe2000f8e00ff */
[----:B------:R-:W-:Y:S01]  /*51a0*/  SHF.R.S32.HI R19, RZ, 0x1f, R18 ;  /* 0x0000001fff137819 */ /* 0x000fe20000011412 */
[----:B------:R-:W-:Y:S01]  /*51b0*/  ULDC UR8, c[0x0][0x288] ;  /* 0x0000a20000087ab9 */ /* 0x000fe20000000800 */
[----:B------:R-:W-:Y:S01]  /*51c0*/  IMAD R0, R4, -0x40, R0 ;  /* 0xffffffc004007824 */ /* 0x000fe200078e0200 */
[----:B------:R-:W-:Y:S01]  /*51d0*/  UISETP.GE.AND UP2, UPT, UR42, UR8, UPT ;  /* 0x000000082a00728c */ /* 0x000fe2000bf46270 */
[----:B------:R-:W-:-:S03]  /*51e0*/  IMAD.WIDE.U32 R6, R6, UR43, R18 ;  /* 0x0000002b06067c25 */ /* 0x000fc6000f8e0012 */
[----:B------:R-:W-:Y:S02]  /*51f0*/  UISETP.GE.OR UP2, UPT, UR41, UR9, UP2 ;  /* 0x000000092900728c */ /* 0x000fe40009746670 */
[----:B------:R-:W-:Y:S01]  /*5200*/  IADD3 R153, R153, -UR41, R0 ;  /* 0x8000002999997c10 */ /* 0x000fe2000fffe000 */
[----:B------:R-:W-:Y:S01]  /*5210*/  VIADD R7, R7, UR4 ;  /* 0x0000000407077c36 */ /* 0x000fe20008000000 */
[----:B------:R-:W-:Y:S01]  /*5220*/  UIMAD.WIDE.U32 UR4, UR39, 0x24924925, URZ ;  /* 0x24924925270478a5 */ /* 0x000fe2000f8e003f */
[----:B------:R-:W-:Y:S01]  /*5230*/  LOP3.LUT R0, R8, 0x3, RZ, 0xc0, !PT ;  /* 0x0000000308007812 */ /* 0x000fe200078ec0ff */
[----:B------:R-:W-:Y:S01]  /*5240*/  UMOV UR41, 0xffffffff ;  /* 0xffffffff00297882 */ /* 0x000fe20000000000 */
[----:B------:R-:W-:Y:S01]  /*5250*/  PLOP3.LUT P0, PT, PT, PT, UP2, 0x80, 0x0 ;  /* 0x000000000000781c */ /* 0x000fe20003f0f028 */
[----:B------:R-:W-:Y:S02]  /*5260*/  UIADD3 UR4, UR39, -UR5, URZ ;  /* 0x8000000527047290 */ /* 0x000fe4000fffe03f */
[----:B------:R-:W-:Y:S01]  /*5270*/  IMAD R0, R0, R5, UR8 ;  /* 0x0000000800007e24 */ /* 0x000fe2000f8e0205 */
[----:B------:R-:W-:-:S02]  /*5280*/  USEL UR8, URZ, 0x1, !UP0 ;  /* 0x000000013f087887 */ /* 0x000fc4000c000000 */
[----:B------:R-:W-:Y:S02]  /*5290*/  ULEA.HI UR4, UR4, UR5, URZ, 0x1f ;  /* 0x0000000504047291 */ /* 0x000fe4000f8ff83f */
[----:B------:R-:W-:Y:S01]  /*52a0*/  ULOP3.LUT UR38, UR38, UR8, URZ, 0x3c, !UPT ;  /* 0x0000000826267292 */ /* 0x000fe2000f8e3c3f */
[----:B------:R-:W-:Y:S01]  /*52b0*/  IADD3 R0, R0, -UR42, RZ ;  /* 0x8000002a00007c10 */ /* 0x000fe2000fffe0ff */
[----:B------:R-:W-:-:S04]  /*52c0*/  USHF.R.U32.HI UR4, URZ, 0x2, UR4 ;  /* 0x000000023f047899 */ /* 0x000fc80008011604 */
[----:B------:R-:W-:Y:S02]  /*52d0*/  @UP1 ULOP3.LUT UR38, UR38, 0x1, UR4, 0x78, !UPT ;  /* 0x0000000126261892 */ /* 0x000fe4000f8e7804 */
[----:B------:R-:W-:Y:S01]  /*52e0*/  UIMAD UR39, UR4, -0x7, UR39 ;  /* 0xfffffff9042778a4 */ /* 0x000fe2000f8e0227 */
[----:B------:R-:W-:Y:S11]  /*52f0*/  @P0 BRA `(.L_x_34) ;  /* 0x0000010400d80947 */ /* 0x000ff60003800000 */
[----:B-----5:R-:W-:Y:S01]  /*5300*/  FSETP.NEU.AND P0, PT, R16, RZ, PT ;  /* 0x000000ff1000720b */ /* 0x020fe20003f0d000 */
[----:B------:R-:W-:Y:S01]  /*5310*/  ULDC.64 UR8, c[0x0][0x5c8] ;  /* 0x0001720000087ab9 */ /* 0x000fe20000000a00 */
[----:B------:R-:W-:Y:S01]  /*5320*/  ISETP.GT.AND P3, PT, R153, RZ, PT ;  /* 0x000000ff9900720c */ /* 0x000fe20003f64270 */
[----:B------:R-:W-:Y:S01]  /*5330*/  UIMAD UR4, UR7, UR8, URZ ;  /* 0x00000008070472a4 */ /* 0x000fe2000f8e023f */
[----:B------:R-:W-:Y:S01]  /*5340*/  IMAD.U32 R10, RZ, RZ, UR9 ;  /* 0x00000009ff0a7e24 */ /* 0x000fe2000f8e00ff */
[----:B------:R-:W-:Y:S01]  /*5350*/  BSSY B0, `(.L_x_34) ;  /* 0x0001070000007945 */ /* 0x000fe20003800000 */
[----:B------:R-:W-:Y:S01]  /*5360*/  IMAD.WIDE.U32 R6, R3, UR8, R6 ;  /* 0x0000000803067c25 */ /* 0x000fe2000f8e0006 */
[----:B------:R-:W-:-:S03]  /*5370*/  ISETP.GT.AND P1, PT, R0, RZ, P3 ;  /* 0x000000ff0000720c */ /* 0x000fc60001f24270 */
[----:B------:R-:W-:-:S04]  /*5380*/  IMAD R10, R3, R10, UR4 ;  /* 0x00000004030a7e24 */ /* 0x000fc8000f8e020a */
[----:B------:R-:W-:Y:S01]  /*5390*/  IMAD.IADD R10, R7, 0x1, R10 ;  /* 0x00000001070a7824 */ /* 0x000fe200078e020a */
[----:B------:R-:W-:Y:S06]  /*53a0*/  @!P0 BRA `(.L_x_35) ;  /* 0x000000b800108947 */ /* 0x000fec0003800000 */
[----:B------:R-:W0:Y:S01]  /*53b0*/  LDC.64 R22, c[0x0][0x5b8] ;  /* 0x00016e00ff167b82 */ /* 0x000e220000000a00 */
[----:B------:R-:W2:Y:S01]  /*53c0*/  LDL.LU R11, [R1] ;  /* 0x00000000010b7983 */ /* 0x000ea20000300800 */
[----:B------:R-:W-:-:S06]  /*53d0*/  ULDC.64 UR4, c[0x0][0x5c0] ;  /* 0x0001700000047ab9 */ /* 0x000fcc0000000a00 */
[----:B------:R-:W1:Y:S08]  /*53e0*/  LDC.64 R14, c[0x0][0x5b0] ;  /* 0x00016c00ff0e7b82 */ /* 0x000e700000000a00 */
[----:B------:R-:W3:Y:S01]  /*53f0*/  LDC.64 R12, c[0x0][0x5a8] ;  /* 0x00016a00ff0c7b82 */ /* 0x000ee20000000a00 */
[C---:B0-----:R-:W-:Y:S02]  /*5400*/  IMAD R159, R22.reuse, UR10, RZ ;  /* 0x0000000a169f7c24 */ /* 0x041fe4000f8e02ff */
[----:B------:R-:W-:-:S04]  /*5410*/  IMAD.WIDE.U32 R154, R22, UR43, R18 ;  /* 0x0000002b169a7c25 */ /* 0x000fc8000f8e0012 */
[----:B------:R-:W-:Y:S02]  /*5420*/  IMAD R159, R23, UR43, R159 ;  /* 0x0000002b179f7c24 */ /* 0x000fe4000f8e029f */
[----:B-1----:R-:W-:Y:S02]  /*5430*/  IMAD R158, R14, UR7, RZ ;  /* 0x000000070e9e7c24 */ /* 0x002fe4000f8e02ff */
[----:B------:R-:W-:Y:S02]  /*5440*/  IMAD.IADD R21, R155, 0x1, R159 ;  /* 0x000000019b157824 */ /* 0x000fe400078e029f */
[----:B------:R-:W-:Y:S02]  /*5450*/  IMAD.MOV.U32 R20, RZ, RZ, R154 ;  /* 0x000000ffff147224 */ /* 0x000fe400078e009a */
[C---:B------:R-:W-:Y:S02]  /*5460*/  IMAD R158, R3.reuse, R15, R158 ;  /* 0x0000000f039e7224 */ /* 0x040fe400078e029e */
[----:B------:R-:W-:-:S04]  /*5470*/  IMAD.WIDE.U32 R4, R3, R14, R20 ;  /* 0x0000000e03047225 */ /* 0x000fc800078e0014 */
[----:B------:R-:W-:Y:S01]  /*5480*/  IMAD.IADD R5, R5, 0x1, R158 ;  /* 0x0000000105057824 */ /* 0x000fe200078e029e */
[----:B---3--:R-:W-:-:S04]  /*5490*/  LEA R8, P0, R4, R12, 0x1 ;  /* 0x0000000c04087211 */ /* 0x008fc800078008ff */
[----:B------:R-:W-:-:S05]  /*54a0*/  LEA.HI.X R9, R4, R13, R5, 0x1, P0 ;  /* 0x0000000d04097211 */ /* 0x000fca00000f0c05 */
[----:B------:R-:W3:Y:S01]  /*54b0*/  @P1 LDG.E.LTC128B.U16 R23, desc[UR36][R8.64] ;  /* 0x0000002408171981 */ /* 0x000ee2000c1e1520 */
[----:B------:R-:W-:Y:S01]  /*54c0*/  BSSY B1, `(.L_x_36) ;  /* 0x0000011000017945 */ /* 0x000fe20003800000 */
[----:B---3--:R-:W-:-:S04]  /*54d0*/  IMAD.U32 R4, R23, 0x10000, RZ ;  /* 0x0001000017047824 */ /* 0x008fc800078e00ff */
[----:B------:R-:W-:-:S04]  /*54e0*/  FMUL R4, R4, R16 ;  /* 0x0000001004047220 */ /* 0x000fc80000400000 */
[----:B--2---:R-:W-:Y:S01]  /*54f0*/  FFMA R7, R11, R2, R4 ;  /* 0x000000020b077223 */ /* 0x004fe20000000004 */
[----:B------:R-:W-:-:S04]  /*5500*/  LEA R4, P0, R6, UR4, 0x1 ;  /* 0x0000000406047c11 */ /* 0x000fc8000f8008ff */
[----:B------:R-:W-:Y:S02]  /*5510*/  LEA.HI.X R5, R6, UR5, R10, 0x1, P0 ;  /* 0x0000000506057c11 */ /* 0x000fe400080f0c0a */
[----:B------:R-:W-:-:S05]  /*5520*/  F2FP.BF16.F32.PACK_AB R6, RZ, R7 ;  /* 0x00000007ff06723e */ /* 0x000fca00000010ff */
[----:B------:R0:W-:Y:S02]  /*5530*/  @P1 STG.E.U16 desc[UR36][R4.64], R6 ;  /* 0x0000000604001986 */ /* 0x0001e4000c101524 */
[----:B0-----:R-:W-:-:S04]  /*5540*/  IMAD.WIDE.U32 R6, R3, R14, R18 ;  /* 0x0000000e03067225 */ /* 0x001fc800078e0012 */
[----:B------:R-:W-:Y:S02]  /*5550*/  IMAD.IADD R7, R158, 0x1, R7 ;  /* 0x000000019e077824 */ /* 0x000fe400078e0207 */
[----:B------:R-:W-:-:S04]  /*5560*/  IMAD.WIDE.U32 R6, R22, UR43, R6 ;  /* 0x0000002b16067c25 */ /* 0x000fc8000f8e0006 */
[----:B------:R-:W-:Y:S01]  /*5570*/  IMAD.IADD R7, R159, 0x1, R7 ;  /* 0x000000019f077824 */ /* 0x000fe200078e0207 */
[----:B------:R-:W-:-:S04]  /*5580*/  LEA R10, P0, R6, R12, 0x1 ;  /* 0x0000000c060a7211 */ /* 0x000fc800078008ff */
[----:B------:R-:W-:Y:S02]  /*5590*/  LEA.HI.X R11, R6, R13, R7, 0x1, P0 ;  /* 0x0000000d060b7211 */ /* 0x000fe400000f0c07 */
[----:B------:R-:W-:-:S13]  /*55a0*/  ISETP.GT.AND P0, PT, R0, 0x1, P3 ;  /* 0x000000010000780c */ /* 0x000fda0001f04270 */
[----:B------:R-:W-:Y:S05]  /*55b0*/  @!P0 BRA `(.L_x_37) ;  /* 0x0000000000048947 */ /* 0x000fea0003800000 */
[----:B------:R0:W5:Y:S02]  /*55c0*/  LDG.E.LTC128B.U16 R23, desc[UR36][R10.64+0x2] ;  /* 0x000002240a177981 */ /* 0x000164000c1e1520 */
.L_x_37:
[----:B------:R-:W-:Y:S05]  /*55d0*/  BSYNC B1 ;  /* 0x0000000000017941 */ /* 0x000fea0003800000 */
.L_x_36:
[----:B------:R-:W2:Y:S01]  /*55e0*/  LDL.LU R7, [R1+0x4] ;  /* 0x0000040001077983 */ /* 0x000ea20000300800 */
[----:B-----5:R-:W-:Y:S01]  /*55f0*/  SHF.L.U32 R6, R23, 0x10, RZ ;  /* 0x0000001017067819 */ /* 0x020fe200000006ff */
[C---:B------:R-:W-:Y:S01]  /*5600*/  IMAD.SHL.U32 R156, R14.reuse, 0x8, RZ ;  /* 0x000000080e9c7824 */ /* 0x040fe200078e00ff */
[----:B------:R-:W-:Y:S01]  /*5610*/  SHF.L.U64.HI R157, R14, 0x3, R15 ;  /* 0x000000030e9d7819 */ /* 0x000fe2000001020f */
[----:B------:R-:W3:Y:S02]  /*5620*/  LDL.LU R160, [R1+0x8] ;  /* 0x0000080001a07983 */ /* 0x000ee40000300800 */
[----:B------:R-:W-:-:S04]  /*5630*/  FMUL R6, R6, R16 ;  /* 0x0000001006067220 */ /* 0x000fc80000400000 */
[----:B--2---:R-:W-:-:S05]  /*5640*/  FFMA R6, R7, R2, R6 ;  /* 0x0000000207067223 */ /* 0x004fca0000000006 */
[----:B------:R-:W-:-:S05]  /*5650*/  F2FP.BF16.F32.PACK_AB R6, RZ, R6 ;  /* 0x00000006ff06723e */ /* 0x000fca00000010ff */
[----:B------:R1:W-:Y:S01]  /*5660*/  @P0 STG.E.U16 desc[UR36][R4.64+0x2], R6 ;  /* 0x0000020604000986 */ /* 0x0003e2000c101524 */
[----:B------:R-:W-:-:S04]  /*5670*/  ISETP.GT.AND P0, PT, R153, 0x8, PT ;  /* 0x000000089900780c */ /* 0x000fc80003f04270 */
[----:B------:R-:W-:Y:S01]  /*5680*/  ISETP.GT.AND P1, PT, R0, RZ, P0 ;  /* 0x000000ff0000720c */ /* 0x000fe20000724270 */
[----:B-1----:R-:W-:-:S04]  /*5690*/  IMAD.WIDE.U32 R6, R3, R14, R156 ;  /* 0x0000000e03067225 */ /* 0x002fc800078e009c */
[----:B------:R-:W-:Y:S01]  /*56a0*/  IMAD.IADD R158, R158, 0x1, R7 ;  /* 0x000000019e9e7824 */ /* 0x000fe200078e0207 */
[----:B------:R-:W-:-:S05]  /*56b0*/  IADD3 R7, P2, R154, R6, RZ ;  /* 0x000000069a077210 */ /* 0x000fca0007f5e0ff */
[----:B------:R-:W-:Y:S01]  /*56c0*/  IMAD.X R9, R158, 0x1, R21, P2 ;  /* 0x000000019e097824 */ /* 0x000fe200010e0615 */
[----:B------:R-:W-:-:S04]  /*56d0*/  LEA R8, P2, R7, R12, 0x1 ;  /* 0x0000000c07087211 */ /* 0x000fc800078408ff */
[----:B------:R-:W-:-:S05]  /*56e0*/  LEA.HI.X R9, R7, R13, R9, 0x1, P2 ;  /* 0x0000000d07097211 */ /* 0x000fca00010f0c09 */
[----:B------:R1:W2:Y:S01]  /*56f0*/  @P1 LDG.E.LTC128B.U16 R23, desc[UR36][R8.64] ;  /* 0x0000002408171981 */ /* 0x0002a2000c1e1520 */
[----:B------:R-:W-:Y:S01]  /*5700*/  IADD3 R6, P2, R18, R6, RZ ;  /* 0x0000000612067210 */ /* 0x000fe20007f5e0ff */
[----:B------:R-:W-:Y:S01]  /*5710*/  BSSY B1, `(.L_x_38) ;  /* 0x0000016000017945 */ /* 0x000fe20003800000 */
[----:B------:R-:W-:-:S03]  /*5720*/  ISETP.GT.AND P4, PT, R0, 0x1, P0 ;  /* 0x000000010000780c */ /* 0x000fc60000784270 */
[----:B------:R-:W-:Y:S01]  /*5730*/  IMAD.X R7, R19, 0x1, R158, P2 ;  /* 0x0000000113077824 */ /* 0x000fe200010e069e */
[----:B------:R-:W-:Y:S01]  /*5740*/  MOV R158, UR9 ;  /* 0x00000009009e7c02 */ /* 0x000fe20008000f00 */
[----:B------:R-:W-:-:S04]  /*5750*/  IMAD.WIDE.U32 R6, R22, UR43, R6 ;  /* 0x0000002b16067c25 */ /* 0x000fc8000f8e0006 */
[----:B------:R-:W-:Y:S01]  /*5760*/  IMAD.IADD R7, R159, 0x1, R7 ;  /* 0x000000019f077824 */ /* 0x000fe200078e0207 */
[----:B-1----:R-:W-:-:S04]  /*5770*/  LEA R8, P2, R6, R12, 0x1 ;  /* 0x0000000c06087211 */ /* 0x002fc800078408ff */
[----:B------:R-:W-:Y:S01]  /*5780*/  LEA.HI.X R9, R6, R13, R7, 0x1, P2 ;  /* 0x0000000d06097211 */ /* 0x000fe200010f0c07 */
[----:B--2---:R-:W-:-:S04]  /*5790*/  IMAD.U32 R6, R23, 0x10000, RZ ;  /* 0x0001000017067824 */ /* 0x004fc800078e00ff */
[----:B------:R-:W-:-:S04]  /*57a0*/  FMUL R6, R6, R16 ;  /* 0x0000001006067220 */ /* 0x000fc80000400000 */
[----:B---3--:R-:W-:Y:S01]  /*57b0*/  FFMA R7, R160, R2, R6 ;  /* 0x00000002a0077223 */ /* 0x008fe20000000006 */
[----:B------:R-:W-:Y:S02]  /*57c0*/  IMAD.U32 R160, RZ, RZ, UR8 ;  /* 0x00000008ffa07e24 */ /* 0x000fe4000f8e00ff */
[----:B------:R-:W-:Y:S02]  /*57d0*/  IMAD.U32 R6, RZ, RZ, UR8 ;  /* 0x00000008ff067e24 */ /* 0x000fe4000f8e00ff */
[----:B------:R-:W-:Y:S01]  /*57e0*/  IMAD.SHL.U32 R160, R160, 0x10, RZ ;  /* 0x00000010a0a07824 */ /* 0x000fe200078e00ff */
[----:B------:R-:W-:Y:S02]  /*57f0*/  F2FP.BF16.F32.PACK_AB R7, RZ, R7 ;  /* 0x00000007ff07723e */ /* 0x000fe400000010ff */
[----:B------:R-:W-:Y:S02]  /*5800*/  SHF.L.U64.HI R158, R6, 0x4, R158 ;  /* 0x00000004069e7819 */ /* 0x000fe4000001029e */
[----:B------:R-:W-:-:S02]  /*5810*/  IADD3 R6, P2, R160, R4, RZ ;  /* 0x00000004a0067210 */ /* 0x000fc40007f5e0ff */
[----:B------:R-:W-:-:S03]  /*5820*/  PRMT R161, R7, 0x7610, R161 ;  /* 0x0000761007a17816 */ /* 0x000fc600000000a1 */
[----:B------:R-:W-:-:S05]  /*5830*/  IMAD.X R7, R158, 0x1, R5, P2 ;  /* 0x000000019e077824 */ /* 0x000fca00010e0605 */
[----:B------:R1:W-:Y:S01]  /*5840*/  @P1 STG.E.U16 desc[UR36][R6.64], R161 ;  /* 0x000000a106001986 */ /* 0x0003e2000c101524 */
[----:B------:R-:W-:Y:S05]  /*5850*/  @!P4 BRA `(.L_x_39) ;  /* 0x000000000004c947 */ /* 0x000fea0003800000 */
[----:B------:R2:W5:Y:S02]  /*5860*/  LDG.E.LTC128B.U16 R23, desc[UR36][R8.64+0x2] ;  /* 0x0000022408177981 */ /* 0x000564000c1e1520 */
.L_x_39:
[----:B------:R-:W-:Y:S05]  /*5870*/  BSYNC B1 ;  /* 0x0000000000017941 */ /* 0x000fea0003800000 */
.L_x_38:
[----:B------:R-:W3:Y:S01]  /*5880*/  LDL.LU R162, [R1+0xc] ;  /* 0x00000c0001a27983 */ /* 0x000ee20000300800 */
[----:B-1---5:R-:W-:Y:S01]  /*5890*/  IMAD.U32 R161, R23, 0x10000, RZ ;  /* 0x0001000017a17824 */ /* 0x022fe200078e00ff */
[----:B------:R-:W-:Y:S01]  /*58a0*/  ISETP.GT.AND P1, PT, R0, 0x8, P3 ;  /* 0x000000080000780c */ /* 0x000fe20001f24270 */
[----:B------:R-:W-:Y:S02]  /*58b0*/  BSSY B1, `(.L_x_40) ;  /* 0x0000007000017945 */ /* 0x000fe40003800000 */
[----:B------:R-:W-:-:S04]  /*58c0*/  FMUL R161, R161, R16 ;  /* 0x00000010a1a17220 */ /* 0x000fc80000400000 */
[----:B---3--:R-:W-:-:S05]  /*58d0*/  FFMA R161, R162, R2, R161 ;  /* 0x00000002a2a17223 */ /* 0x008fca00000000a1 */
[----:B------:R-:W-:-:S05]  /*58e0*/  F2FP.BF16.F32.PACK_AB R161, RZ, R161 ;  /* 0x000000a1ffa1723e */ /* 0x000fca00000010ff */
[----:B------:R1:W-:Y:S01]  /*58f0*/  @P4 STG.E.U16 desc[UR36][R6.64+0x2], R161 ;  /* 0x000002a106004986 */ /* 0x0003e2000c101524 */
[----:B------:R-:W-:Y:S05]  /*5900*/  @!P1 BRA `(.L_x_41) ;  /* 0x0000000000049947 */ /* 0x000fea0003800000 */
[----:B------:R3:W5:Y:S02]  /*5910*/  LDG.E.LTC128B.U16 R23, desc[UR36][R10.64+0x10] ;  /* 0x000010240a177981 */ /* 0x000764000c1e1520 */
.L_x_41:
[----:B------:R-:W-:Y:S05]  /*5920*/  BSYNC B1 ;  /* 0x0000000000017941 */ /* 0x000fea0003800000 */
.L_x_40:
[----:B------:R-:W4:Y:S01]  /*5930*/  LDL.LU R162, [R1+0x10] ;  /* 0x0000100001a27983 */ /* 0x000f220000300800 */
[----:B-1---5:R-:W-:Y:S01]  /*5940*/  IMAD.U32 R161, R23, 0x10000, RZ ;  /* 0x0001000017a17824 */ /* 0x022fe200078e00ff */
[----:B------:R-:W-:Y:S01]  /*5950*/  ISETP.GT.AND P2, PT, R0, 0x9, P3 ;  /* 0x000000090000780c */ /* 0x000fe20001f44270 */
[----:B------:R-:W-:Y:S02]  /*5960*/  BSSY B1, `(.L_x_42) ;  /* 0x0000007000017945 */ /* 0x000fe40003800000 */
[----:B------:R-:W-:-:S04]  /*5970*/  FMUL R161, R161, R16 ;  /* 0x00000010a1a17220 */ /* 0x000fc80000400000 */
[----:B----4-:R-:W-:-:S05]  /*5980*/  FFMA R161, R162, R2, R161 ;  /* 0x00000002a2a17223 */ /* 0x010fca00000000a1 */
[----:B------:R-:W-:-:S05]  /*5990*/  F2FP.BF16.F32.PACK_AB R161, RZ, R161 ;  /* 0x000000a1ffa1723e */ /* 0x000fca00000010ff */
[----:B------:R1:W-:Y:S01]  /*59a0*/  @P1 STG.E.U16 desc[UR36][R4.64+0x10], R161 ;  /* 0x000010a104001986 */ /* 0x0003e2000c101524 */
[----:B------:R-:W-:Y:S05]  /*59b0*/  @!P2 BRA `(.L_x_43) ;  /* 0x000000000004a947 */ /* 0x000fea0003800000 */
[----:B------:R4:W5:Y:S02]  /*59c0*/  LDG.E.LTC128B.U16 R23, desc[UR36][R10.64+0x12] ;  /* 0x000012240a177981 */ /* 0x000964000c1e1520 */
.L_x_43:
[----:B------:R-:W-:Y:S05]  /*59d0*/  BSYNC B1 ;  /* 0x0000000000017941 */ /* 0x000fea0003800000 */
.L_x_42:
[----:B------:R-:W2:Y:S01]  /*59e0*/  LDL.LU R162, [R1+0x14] ;  /* 0x0000140001a27983 */ /* 0x000ea20000300800 */
[----:B-1---5:R-:W-:Y:S01]  /*59f0*/  IMAD.U32 R161, R23, 0x10000, RZ ;  /* 0x0001000017a17824 */ /* 0x022fe200078e00ff */
[----:B------:R-:W-:Y:S01]  /*5a00*/  ISETP.GT.AND P1, PT, R0, 0x8, P0 ;  /* 0x000000080000780c */ /* 0x000fe20000724270 */
[----:B------:R-:W-:Y:S02]  /*5a10*/  BSSY B1, `(.L_x_44) ;  /* 0x0000007000017945 */ /* 0x000fe40003800000 */
[----:B------:R-:W-:-:S04]  /*5a20*/  FMUL R161, R161, R16 ;  /* 0x00000010a1a17220 */ /* 0x000fc80000400000 */
[----:B--2---:R-:W-:-:S05]  /*5a30*/  FFMA R161, R162, R2, R161 ;  /* 0x00000002a2a17223 */ /* 0x004fca00000000a1 */
[----:B------:R-:W-:-:S05]  /*5a40*/  F2FP.BF16.F32.PACK_AB R161, RZ, R161 ;  /* 0x000000a1ffa1723e */ /* 0x000fca00000010ff */
[----:B------:R1:W-:Y:S01]  /*5a50*/  @P2 STG.E.U16 desc[UR36][R4.64+0x12], R161 ;  /* 0x000012a104002986 */ /* 0x0003e2000c101524 */
[----:B------:R-:W-:Y:S05]  /*5a60*/  @!P1 BRA `(.L_x_45) ;  /* 0x0000000000049947 */ /* 0x000fea0003800000 */
[----:B------:R2:W5:Y:S02]  /*5a70*/  LDG.E.LTC128B.U16 R23, desc[UR36][R8.64+0x10] ;  /* 0x0000102408177981 */ /* 0x000564000c1e1520 */
.L_x_45:
[----:B------:R-:W-:Y:S05]  /*5a80*/  BSYNC B1 ;  /* 0x0000000000017941 */ /* 0x000fea0003800000 */
.L_x_44:
        /* <DEDUP_REMOVED lines=10> */
.L_x_47:
[----:B------:R-:W-:Y:S05]  /*5b30*/  BSYNC B1 ;  /* 0x0000000000017941 */ /* 0x000fea0003800000 */
.L_x_46:
        /* <DEDUP_REMOVED lines=10> */
.L_x_49:
[----:B------:R-:W-:Y:S05]  /*5be0*/  BSYNC B1 ;  /* 0x0000000000017941 */ /* 0x000fea0003800000 */
.L_x_48:
        /* <DEDUP_REMOVED lines=10> */
.L_x_51:
[----:B------:R-:W-:Y:S05]  /*5c90*/  BSYNC B1 ;  /* 0x0000000000017941 */ /* 0x000fea0003800000 */
.L_x_50:
[----:B------:R-:W2:Y:S01]  /*5ca0*/  LDL.LU R162, [R1+0x24] ;  /* 0x0000240001a27983 */ /* 0x000ea20000300800 */
[----:B-1---5:R-:W-:Y:S01]  /*5cb0*/  SHF.L.U32 R161, R23, 0x10, RZ ;  /* 0x0000001017a17819 */ /* 0x022fe200000006ff */
[----:B------:R-:W-:Y:S01]  /*5cc0*/  BSSY B1, `(.L_x_52) ;  /* 0x0000008000017945 */ /* 0x000fe20003800000 */
[----:B------:R-:W-:-:S03]  /*5cd0*/  ISETP.GT.AND P1, PT, R0, 0x10, P0 ;  /* 0x000000100000780c */ /* 0x000fc60000724270 */
[----:B------:R-:W-:-:S04]  /*5ce0*/  FMUL R161, R161, R16 ;  /* 0x00000010a1a17220 */ /* 0x000fc80000400000 */
[----:B--2---:R-:W-:-:S05]  /*5cf0*/  FFMA R161, R162, R2, R161 ;  /* 0x00000002a2a17223 */ /* 0x004fca00000000a1 */
[----:B------:R-:W-:-:S05]  /*5d00*/  F2FP.BF16.F32.PACK_AB R161, RZ, R161 ;  /* 0x000000a1ffa1723e */ /* 0x000fca00000010ff */
[----:B------:R1:W-:Y:S01]  /*5d10*/  @P2 STG.E.U16 desc[UR36][R4.64+0x22], R161 ;  /* 0x000022a104002986 */ /* 0x0003e2000c101524 */
[----:B------:R-:W-:Y:S05]  /*5d20*/  @!P1 BRA `(.L_x_53) ;  /* 0x0000000000049947 */ /* 0x000fea0003800000 */
[----:B------:R2:W5:Y:S02]  /*5d30*/  LDG.E.LTC128B.U16 R23, desc[UR36][R8.64+0x20] ;  /* 0x0000202408177981 */ /* 0x000564000c1e1520 */
.L_x_53:
[----:B------:R-:W-:Y:S05]  /*5d40*/  BSYNC B1 ;  /* 0x0000000000017941 */ /* 0x000fea0003800000 */
.L_x_52:
        /* <DEDUP_REMOVED lines=10> */
.L_x_55:
[----:B------:R-:W-:Y:S05]  /*5df0*/  BSYNC B1 ;  /* 0x0000000000017941 */ /* 0x000fea0003800000 */
.L_x_54:
        /* <DEDUP_REMOVED lines=10> */
.L_x_57:
[----:B------:R-:W-:Y:S05]  /*5ea0*/  BSYNC B1 ;  /* 0x0000000000017941 */ /* 0x000fea0003800000 */
.L_x_56:
        /* <DEDUP_REMOVED lines=10> */
.L_x_59:
[----:B------:R-:W-:Y:S05]  /*5f50*/  BSYNC B1 ;  /* 0x0000000000017941 */ /* 0x000fea0003800000 */
.L_x_58:
        /* <DEDUP_REMOVED lines=10> */
.L_x_61:
[----:B------:R-:W-:Y:S05]  /*6000*/  BSYNC B1 ;  /* 0x0000000000017941 */ /* 0x000fea0003800000 */
.L_x_60:
        /* <DEDUP_REMOVED lines=10> */
.L_x_63:
[----:B------:R-:W-:Y:S05]  /*60b0*/  BSYNC B1 ;  /* 0x0000000000017941 */ /* 0x000fea0003800000 */
.L_x_62:
        /* <DEDUP_REMOVED lines=10> */
.L_x_65:
[----:B------:R-:W-:Y:S05]  /*6160*/  BSYNC B1 ;  /* 0x0000000000017941 */ /* 0x000fea0003800000 */
.L_x_64:
        /* <DEDUP_REMOVED lines=10> */
.L_x_67:
[----:B------:R-:W-:Y:S05]  /*6210*/  BSYNC B1 ;  /* 0x0000000000017941 */ /* 0x000fea0003800000 */
.L_x_66:
        /* <DEDUP_REMOVED lines=10> */
.L_x_69:
[----:B------:R-:W-:Y:S05]  /*62c0*/  BSYNC B1 ;  /* 0x0000000000017941 */ /* 0x000fea0003800000 */
.L_x_68:
[----:B------:R-:W3:Y:S01]  /*62d0*/  LDL.LU R162, [R1+0x48] ;  /* 0x0000480001a27983 */ /* 0x000ee20000300800 */
[----:B-1---5:R-:W-:Y:S01]  /*62e0*/  SHF.L.U32 R161, R23, 0x10, RZ ;  /* 0x0000001017a17819 */ /* 0x022fe200000006ff */
[----:B------:R-:W-:Y:S01]  /*62f0*/  BSSY B1, `(.L_x_70) ;  /* 0x0000008000017945 */ /* 0x000fe20003800000 */
[----:B------:R-:W-:-:S03]  /*6300*/  ISETP.GT.AND P2, PT, R0, 0x21, P0 ;  /* 0x000000210000780c */ /* 0x000fc60000744270 */
[----:B------:R-:W-:-:S04]  /*6310*/  FMUL R161, R161, R16 ;  /* 0x00000010a1a17220 */ /* 0x000fc80000400000 */
[----:B---3--:R-:W-:-:S05]  /*6320*/  FFMA R161, R162, R2, R161 ;  /* 0x00000002a2a17223 */ /* 0x008fca00000000a1 */
[----:B------:R-:W-:-:S05]  /*6330*/  F2FP.BF16.F32.PACK_AB R161, RZ, R161 ;  /* 0x000000a1ffa1723e */ /* 0x000fca00000010ff */
[----:B------:R1:W-:Y:S01]  /*6340*/  @P1 STG.E.U16 desc[UR36][R6.64+0x40], R161 ;  /* 0x000040a106001986 */ /* 0x0003e2000c101524 */
[----:B------:R-:W-:Y:S05]  /*6350*/  @!P2 BRA `(.L_x_71) ;  /* 0x000000000004a947 */ /* 0x000fea0003800000 */
[----:B------:R3:W5:Y:S02]  /*6360*/  LDG.E.LTC128B.U16 R23, desc[UR36][R8.64+0x42] ;  /* 0x0000422408177981 */ /* 0x000764000c1e1520 */
.L_x_71:
[----:B------:R-:W-:Y:S05]  /*6370*/  BSYNC B1 ;  /* 0x0000000000017941 */ /* 0x000fea0003800000 */
.L_x_70:
        /* <DEDUP_REMOVED lines=10> */
.L_x_73:
[----:B------:R-:W-:Y:S05]  /*6420*/  BSYNC B1 ;  /* 0x0000000000017941 */ /* 0x000fea0003800000 */
.L_x_72:
        /* <DEDUP_REMOVED lines=10> */
.L_x_75:
[----:B------:R-:W-:Y:S05]  /*64d0*/  BSYNC B1 ;  /* 0x0000000000017941 */ /* 0x000fea0003800000 */
.L_x_74:
        /* <DEDUP_REMOVED lines=10> */
.L_x_77:
[----:B------:R-:W-:Y:S05]  /*6580*/  BSYNC B1 ;  /* 0x0000000000017941 */ /* 0x000fea0003800000 */
.L_x_76:
        /* <DEDUP_REMOVED lines=10> */
.L_x_79:
[----:B------:R-:W-:Y:S05]  /*6630*/  BSYNC B1 ;  /* 0x0000000000017941 */ /* 0x000fea0003800000 */
.L_x_78:
        /* <DEDUP_REMOVED lines=10> */
.L_x_81:
[----:B------:R-:W-:Y:S05]  /*66e0*/  BSYNC B1 ;  /* 0x0000000000017941 */ /* 0x000fea0003800000 */
.L_x_80:
        /* <DEDUP_REMOVED lines=10> */
.L_x_83:
[----:B------:R-:W-:Y:S05]  /*6790*/  BSYNC B1 ;  /* 0x0000000000017941 */ /* 0x000fea0003800000 */
.L_x_82:
        /* <DEDUP_REMOVED lines=10> */
.L_x_85:
[----:B------:R-:W-:Y:S05]  /*6840*/  BSYNC B1 ;  /* 0x0000000000017941 */ /* 0x000fea0003800000 */
.L_x_84:
        /* <DEDUP_REMOVED lines=10> */
.L_x_87:
[----:B------:R-:W-:Y:S05]  /*68f0*/  BSYNC B1 ;  /* 0x0000000000017941 */ /* 0x000fea0003800000 */
.L_x_86:
        /* <DEDUP_REMOVED lines=10> */
.L_x_89:
[----:B------:R-:W-:Y:S05]  /*69a0*/  BSYNC B1 ;  /* 0x0000000000017941 */ /* 0x000fea0003800000 */
.L_x_88:
        /* <DEDUP_REMOVED lines=10> */
.L_x_91:
[----:B------:R-:W-:Y:S05]  /*6a50*/  BSYNC B1 ;  /* 0x0000000000017941 */ /* 0x000fea0003800000 */
.L_x_90:
        /* <DEDUP_REMOVED lines=10> */
.L_x_93:
[----:B------:R-:W-:Y:S05]  /*6b00*/  BSYNC B1 ;  /* 0x0000000000017941 */ /* 0x000fea0003800000 */
.L_x_92:
        /* <DEDUP_REMOVED lines=10> */
.L_x_95:
[----:B------:R-:W-:Y:S05]  /*6bb0*/  BSYNC B1 ;  /* 0x0000000000017941 */ /* 0x000fea0003800000 */
.L_x_94:
        /* <DEDUP_REMOVED lines=10> */
.L_x_97:
[----:B------:R-:W-:Y:S05]  /*6c60*/  BSYNC B1 ;  /* 0x0000000000017941 */ /* 0x000fea0003800000 */
.L_x_96:
        /* <DEDUP_REMOVED lines=10> */
.L_x_99:
[----:B------:R-:W-:Y:S05]  /*6d10*/  BSYNC B1 ;  /* 0x0000000000017941 */ /* 0x000fea0003800000 */
.L_x_98:
        /* <DEDUP_REMOVED lines=10> */
.L_x_101:
[----:B------:R-:W-:Y:S05]  /*6dc0*/  BSYNC B1 ;  /* 0x0000000000017941 */ /* 0x000fea0003800000 */
.L_x_100:
        /* <DEDUP_REMOVED lines=10> */
.L_x_103:
[----:B------:R-:W-:Y:S05]  /*6e70*/  BSYNC B1 ;  /* 0x0000000000017941 */ /* 0x000fea0003800000 */
.L_x_102:
        /* <DEDUP_REMOVED lines=10> */
.L_x_105:
[----:B------:R-:W-:Y:S05]  /*6f20*/  BSYNC B1 ;  /* 0x0000000000017941 */ /* 0x000fea0003800000 */
.L_x_104:
        /* <DEDUP_REMOVED lines=10> */
.L_x_107:
[----:B------:R-:W-:Y:S05]  /*6fd0*/  BSYNC B1 ;  /* 0x0000000000017941 */ /* 0x000fea0003800000 */
.L_x_106:
        /* <DEDUP_REMOVED lines=10> */
.L_x_109:
[----:B------:R-:W-:Y:S05]  /*7080*/  BSYNC B1 ;  /* 0x0000000000017941 */ /* 0x000fea0003800000 */
.L_x_108:
        /* <DEDUP_REMOVED lines=10> */
.L_x_111:
[----:B------:R-:W-:Y:S05]  /*7130*/  BSYNC B1 ;  /* 0x0000000000017941 */ /* 0x000fea0003800000 */
.L_x_110:
        /* <DEDUP_REMOVED lines=10> */
.L_x_113:
[----:B------:R-:W-:Y:S05]  /*71e0*/  BSYNC B1 ;  /* 0x0000000000017941 */ /* 0x000fea0003800000 */
.L_x_112:
        /* <DEDUP_REMOVED lines=10> */
.L_x_115:
[----:B------:R-:W-:Y:S05]  /*7290*/  BSYNC B1 ;  /* 0x0000000000017941 */ /* 0x000fea0003800000 */
.L_x_114:
        /* <DEDUP_REMOVED lines=10> */
.L_x_117:
[----:B------:R-:W-:Y:S05]  /*7340*/  BSYNC B1 ;  /* 0x0000000000017941 */ /* 0x000fea0003800000 */
.L_x_116:
        /* <DEDUP_REMOVED lines=10> */
.L_x_119:
[----:B------:R-:W-:Y:S05]  /*73f0*/  BSYNC B1 ;  /* 0x0000000000017941 */ /* 0x000fea0003800000 */
.L_x_118:
        /* <DEDUP_REMOVED lines=10> */
.L_x_121:
[----:B------:R-:W-:Y:S05]  /*74a0*/  BSYNC B1 ;  /* 0x0000000000017941 */ /* 0x000fea0003800000 */
.L_x_120:
        /* <DEDUP_REMOVED lines=10> */
.L_x_123:
[----:B------:R-:W-:Y:S05]  /*7550*/  BSYNC B1 ;  /* 0x0000000000017941 */ /* 0x000fea0003800000 */
.L_x_122:
        /* <DEDUP_REMOVED lines=10> */
.L_x_125:
[----:B------:R-:W-:Y:S05]  /*7600*/  BSYNC B1 ;  /* 0x0000000000017941 */ /* 0x000fea0003800000 */
.L_x_124:
        /* <DEDUP_REMOVED lines=10> */
.L_x_127:
[----:B------:R-:W-:Y:S05]  /*76b0*/  BSYNC B1 ;  /* 0x0000000000017941 */ /* 0x000fea0003800000 */
.L_x_126:
        /* <DEDUP_REMOVED lines=10> */
.L_x_129:
[----:B------:R-:W-:Y:S05]  /*7760*/  BSYNC B1 ;  /* 0x0000000000017941 */ /* 0x000fea0003800000 */
.L_x_128:
        /* <DEDUP_REMOVED lines=10> */
.L_x_131:
[----:B------:R-:W-:Y:S05]  /*7810*/  BSYNC B1 ;  /* 0x0000000000017941 */ /* 0x000fea0003800000 */
.L_x_130:
        /* <DEDUP_REMOVED lines=10> */
.L_x_133:
[----:B------:R-:W-:Y:S05]  /*78c0*/  BSYNC B1 ;  /* 0x0000000000017941 */ /* 0x000fea0003800000 */
.L_x_132:
        /* <DEDUP_REMOVED lines=10> */
.L_x_135:
[----:B------:R-:W-:Y:S05]  /*7970*/  BSYNC B1 ;  /* 0x0000000000017941 */ /* 0x000fea0003800000 */
.L_x_134:
        /* <DEDUP_REMOVED lines=10> */
.L_x_137:
[----:B------:R-:W-:Y:S05]  /*7a20*/  BSYNC B1 ;  /* 0x0000000000017941 */ /* 0x000fea0003800000 */
.L_x_136:
        /* <DEDUP_REMOVED lines=10> */
.L_x_139:
[----:B------:R-:W-:Y:S05]  /*7ad0*/  BSYNC B1 ;  /* 0x0000000000017941 */ /* 0x000fea0003800000 */
.L_x_138:
        /* <DEDUP_REMOVED lines=10> */
.L_x_141:
[----:B------:R-:W-:Y:S05]  /*7b80*/  BSYNC B1 ;  /* 0x0000000000017941 */ /* 0x000fea0003800000 */
.L_x_140:
        /* <DEDUP_REMOVED lines=10> */
.L_x_143:
[----:B------:R-:W-:Y:S05]  /*7c30*/  BSYNC B1 ;  /* 0x0000000000017941 */ /* 0x000fea0003800000 */
.L_x_142:
        /* <DEDUP_REMOVED lines=10> */
.L_x_145:
[----:B------:R-:W-:Y:S05]  /*7ce0*/  BSYNC B1 ;  /* 0x0000000000017941 */ /* 0x000fea0003800000 */
.L_x_144:
        /* <DEDUP_REMOVED lines=10> */
.L_x_147:
[----:B------:R-:W-:Y:S05]  /*7d90*/  BSYNC B1 ;  /* 0x0000000000017941 */ /* 0x000fea0003800000 */
.L_x_146:
        /* <DEDUP_REMOVED lines=10> */
.L_x_149:
[----:B------:R-:W-:Y:S05]  /*7e40*/  BSYNC B1 ;  /* 0x0000000000017941 */ /* 0x000fea0003800000 */
.L_x_148:
        /* <DEDUP_REMOVED lines=10> */
.L_x_151:
[----:B------:R-:W-:Y:S05]  /*7ef0*/  BSYNC B1 ;  /* 0x0000000000017941 */ /* 0x000fea0003800000 */
.L_x_150:
        /* <DEDUP_REMOVED lines=10> */
.L_x_153:
[----:B------:R-:W-:Y:S05]  /*7fa0*/  BSYNC B1 ;  /* 0x0000000000017941 */ /* 0x000fea0003800000 */
.L_x_152:
        /* <DEDUP_REMOVED lines=10> */
.L_x_155:
[----:B------:R-:W-:Y:S05]  /*8050*/  BSYNC B1 ;  /* 0x0000000000017941 */ /* 0x000fea0003800000 */
.L_x_154:
        /* <DEDUP_REMOVED lines=10> */
.L_x_157:
[----:B------:R-:W-:Y:S05]  /*8100*/  BSYNC B1 ;  /* 0x0000000000017941 */ /* 0x000fea0003800000 */
.L_x_156:
        /* <DEDUP_REMOVED lines=10> */
.L_x_159:
[----:B------:R-:W-:Y:S05]  /*81b0*/  BSYNC B1 ;  /* 0x0000000000017941 */ /* 0x000fea0003800000 */
.L_x_158:
        /* <DEDUP_REMOVED lines=10> */
.L_x_161:
[----:B------:R-:W-:Y:S05]  /*8260*/  BSYNC B1 ;  /* 0x0000000000017941 */ /* 0x000fea0003800000 */
.L_x_160:
        /* <DEDUP_REMOVED lines=10> */
.L_x_163:
[----:B------:R-:W-:Y:S05]  /*8310*/  BSYNC B1 ;  /* 0x0000000000017941 */ /* 0x000fea0003800000 */
.L_x_162:
        /* <DEDUP_REMOVED lines=10> */
.L_x_165:
[----:B------:R-:W-:Y:S05]  /*83c0*/  BSYNC B1 ;  /* 0x0000000000017941 */ /* 0x000fea0003800000 */
.L_x_164:
        /* <DEDUP_REMOVED lines=10> */
.L_x_167:
[----:B------:R-:W-:Y:S05]  /*8470*/  BSYNC B1 ;  /* 0x0000000000017941 */ /* 0x000fea0003800000 */
.L_x_166:
        /* <DEDUP_REMOVED lines=10> */
.L_x_169:
[----:B------:R-:W-:Y:S05]  /*8520*/  BSYNC B1 ;  /* 0x0000000000017941 */ /* 0x000fea0003800000 */
.L_x_168:
        /* <DEDUP_REMOVED lines=10> */
.L_x_171:
[----:B------:R-:W-:Y:S05]  /*85d0*/  BSYNC B1 ;  /* 0x0000000000017941 */ /* 0x000fea0003800000 */
.L_x_170:
        /* <DEDUP_REMOVED lines=10> */
.L_x_173:
[----:B------:R-:W-:Y:S05]  /*8680*/  BSYNC B1 ;  /* 0x0000000000017941 */ /* 0x000fea0003800000 */
.L_x_172:
        /* <DEDUP_REMOVED lines=10> */
.L_x_175:
[----:B------:R-:W-:Y:S05]  /*8730*/  BSYNC B1 ;  /* 0x0000000000017941 */ /* 0x000fea0003800000 */
.L_x_174:
        /* <DEDUP_REMOVED lines=10> */
.L_x_177:
[----:B------:R-:W-:Y:S05]  /*87e0*/  BSYNC B1 ;  /* 0x0000000000017941 */ /* 0x000fea0003800000 */
.L_x_176:
        /* <DEDUP_REMOVED lines=10> */
.L_x_179:
[----:B------:R-:W-:Y:S05]  /*8890*/  BSYNC B1 ;  /* 0x0000000000017941 */ /* 0x000fea0003800000 */
.L_x_178:
        /* <DEDUP_REMOVED lines=10> */
.L_x_181:
[----:B------:R-:W-:Y:S05]  /*8940*/  BSYNC B1 ;  /* 0x0000000000017941 */ /* 0x000fea0003800000 */
.L_x_180:
        /* <DEDUP_REMOVED lines=10> */
.L_x_183:
[----:B------:R-:W-:Y:S05]  /*89f0*/  BSYNC B1 ;  /* 0x0000000000017941 */ /* 0x000fea0003800000 */
.L_x_182:
        /* <DEDUP_REMOVED lines=10> */
.L_x_185:
[----:B------:R-:W-:Y:S05]  /*8aa0*/  BSYNC B1 ;  /* 0x0000000000017941 */ /* 0x000fea0003800000 */
.L_x_184:
        /* <DEDUP_REMOVED lines=10> */
.L_x_187:
[----:B------:R-:W-:Y:S05]  /*8b50*/  BSYNC B1 ;  /* 0x0000000000017941 */ /* 0x000fea0003800000 */
.L_x_186:
        /* <DEDUP_REMOVED lines=10> */
.L_x_189:
[----:B------:R-:W-:Y:S05]  /*8c00*/  BSYNC B1 ;  /* 0x0000000000017941 */ /* 0x000fea0003800000 */
.L_x_188:
        /* <DEDUP_REMOVED lines=10> */
.L_x_191:
[----:B------:R-:W-:Y:S05]  /*8cb0*/  BSYNC B1 ;  /* 0x0000000000017941 */ /* 0x000fea0003800000 */
.L_x_190:
        /* <DEDUP_REMOVED lines=10> */
.L_x_193:
[----:B------:R-:W-:Y:S05]  /*8d60*/  BSYNC B1 ;  /* 0x0000000000017941 */ /* 0x000fea0003800000 */
.L_x_192:
        /* <DEDUP_REMOVED lines=10> */
.L_x_195:
[----:B------:R-:W-:Y:S05]  /*8e10*/  BSYNC B1 ;  /* 0x0000000000017941 */ /* 0x000fea0003800000 */
.L_x_194:
        /* <DEDUP_REMOVED lines=10> */
.L_x_197:
[----:B------:R-:W-:Y:S05]  /*8ec0*/  BSYNC B1 ;  /* 0x0000000000017941 */ /* 0x000fea0003800000 */
.L_x_196:
        /* <DEDUP_REMOVED lines=10> */
.L_x_199:
[----:B------:R-:W-:Y:S05]  /*8f70*/  BSYNC B1 ;  /* 0x0000000000017941 */ /* 0x000fea0003800000 */
.L_x_198:
        /* <DEDUP_REMOVED lines=10> */
.L_x_201:
[----:B------:R-:W-:Y:S05]  /*9020*/  BSYNC B1 ;  /* 0x0000000000017941 */ /* 0x000fea0003800000 */
.L_x_200:
        /* <DEDUP_REMOVED lines=10> */
.L_x_203:
[----:B------:R-:W-:Y:S05]  /*90d0*/  BSYNC B1 ;  /* 0x0000000000017941 */ /* 0x000fea0003800000 */
.L_x_202:
        /* <DEDUP_REMOVED lines=10> */
.L_x_205:
[----:B------:R-:W-:Y:S05]  /*9180*/  BSYNC B1 ;  /* 0x0000000000017941 */ /* 0x000fea0003800000 */
.L_x_204:
        /* <DEDUP_REMOVED lines=10> */
.L_x_207:
[----:B------:R-:W-:Y:S05]  /*9230*/  BSYNC B1 ;  /* 0x0000000000017941 */ /* 0x000fea0003800000 */
.L_x_206:
        /* <DEDUP_REMOVED lines=10> */
.L_x_209:
[----:B------:R-:W-:Y:S05]  /*92e0*/  BSYNC B1 ;  /* 0x0000000000017941 */ /* 0x000fea0003800000 */
.L_x_208:
        /* <DEDUP_REMOVED lines=10> */
.L_x_211:
[----:B------:R-:W-:Y:S05]  /*9390*/  BSYNC B1 ;  /* 0x0000000000017941 */ /* 0x000fea0003800000 */
.L_x_210:
        /* <DEDUP_REMOVED lines=10> */
.L_x_213:
[----:B------:R-:W-:Y:S05]  /*9440*/  BSYNC B1 ;  /* 0x0000000000017941 */ /* 0x000fea0003800000 */
.L_x_212:
        /* <DEDUP_REMOVED lines=10> */
.L_x_215:
[----:B------:R-:W-:Y:S05]  /*94f0*/  BSYNC B1 ;  /* 0x0000000000017941 */ /* 0x000fea0003800000 */
.L_x_214:
        /* <DEDUP_REMOVED lines=10> */
.L_x_217:
[----:B------:R-:W-:Y:S05]  /*95a0*/  BSYNC B1 ;  /* 0x0000000000017941 */ /* 0x000fea0003800000 */
.L_x_216:
        /* <DEDUP_REMOVED lines=10> */
.L_x_219:
[----:B------:R-:W-:Y:S05]  /*9650*/  BSYNC B1 ;  /* 0x0000000000017941 */ /* 0x000fea0003800000 */
.L_x_218:
        /* <DEDUP_REMOVED lines=10> */
.L_x_221:
[----:B------:R-:W-:Y:S05]  /*9700*/  BSYNC B1 ;  /* 0x0000000000017941 */ /* 0x000fea0003800000 */
.L_x_220:
        /* <DEDUP_REMOVED lines=10> */
.L_x_223:
[----:B------:R-:W-:Y:S05]  /*97b0*/  BSYNC B1 ;  /* 0x0000000000017941 */ /* 0x000fea0003800000 */
.L_x_222:
        /* <DEDUP_REMOVED lines=10> */
.L_x_225:
[----:B------:R-:W-:Y:S05]  /*9860*/  BSYNC B1 ;  /* 0x0000000000017941 */ /* 0x000fea0003800000 */
.L_x_224:
        /* <DEDUP_REMOVED lines=10> */
.L_x_227:
[----:B------:R-:W-:Y:S05]  /*9910*/  BSYNC B1 ;  /* 0x0000000000017941 */ /* 0x000fea0003800000 */
.L_x_226:
        /* <DEDUP_REMOVED lines=10> */
.L_x_229:
[----:B------:R-:W-:Y:S05]  /*99c0*/  BSYNC B1 ;  /* 0x0000000000017941 */ /* 0x000fea0003800000 */
.L_x_228:
        /* <DEDUP_REMOVED lines=10> */
.L_x_231:
[----:B------:R-:W-:Y:S05]  /*9a70*/  BSYNC B1 ;  /* 0x0000000000017941 */ /* 0x000fea0003800000 */
.L_x_230:
        /* <DEDUP_REMOVED lines=10> */
.L_x_233:
[----:B------:R-:W-:Y:S05]  /*9b20*/  BSYNC B1 ;  /* 0x0000000000017941 */ /* 0x000fea0003800000 */
.L_x_232:
        /* <DEDUP_REMOVED lines=10> */
.L_x_235:
[----:B------:R-:W-:Y:S05]  /*9bd0*/  BSYNC B1 ;  /* 0x0000000000017941 */ /* 0x000fea0003800000 */
.L_x_234:
        /* <DEDUP_REMOVED lines=10> */
.L_x_237:
[----:B------:R-:W-:Y:S05]  /*9c80*/  BSYNC B1 ;  /* 0x0000000000017941 */ /* 0x000fea0003800000 */
.L_x_236:
        /* <DEDUP_REMOVED lines=10> */
.L_x_239:
[----:B------:R-:W-:Y:S05]  /*9d30*/  BSYNC B1 ;  /* 0x0000000000017941 */ /* 0x000fea0003800000 */
.L_x_238:
        /* <DEDUP_REMOVED lines=10> */
.L_x_241:
[----:B------:R-:W-:Y:S05]  /*9de0*/  BSYNC B1 ;  /* 0x0000000000017941 */ /* 0x000fea0003800000 */
.L_x_240:
        /* <DEDUP_REMOVED lines=10> */
.L_x_243:
[----:B------:R-:W-:Y:S05]  /*9e90*/  BSYNC B1 ;  /* 0x0000000000017941 */ /* 0x000fea0003800000 */
.L_x_242:
        /* <DEDUP_REMOVED lines=10> */
.L_x_245:
[----:B------:R-:W-:Y:S05]  /*9f40*/  BSYNC B1 ;  /* 0x0000000000017941 */ /* 0x000fea0003800000 */
.L_x_244:
        /* <DEDUP_REMOVED lines=10> */
.L_x_247:
[----:B------:R-:W-:Y:S05]  /*9ff0*/  BSYNC B1 ;  /* 0x0000000000017941 */ /* 0x000fea0003800000 */
.L_x_246:
        /* <DEDUP_REMOVED lines=10> */
.L_x_249:
[----:B------:R-:W-:Y:S05]  /*a0a0*/  BSYNC B1 ;  /* 0x0000000000017941 */ /* 0x000fea0003800000 */
.L_x_248:
        /* <DEDUP_REMOVED lines=10> */
.L_x_251:
[----:B------:R-:W-:Y:S05]  /*a150*/  BSYNC B1 ;  /* 0x0000000000017941 */ /* 0x000fea0003800000 */
.L_x_250:
        /* <DEDUP_REMOVED lines=10> */
.L_x_253:
[----:B------:R-:W-:Y:S05]  /*a200*/  BSYNC B1 ;  /* 0x0000000000017941 */ /* 0x000fea0003800000 */
.L_x_252:
        /* <DEDUP_REMOVED lines=10> */
.L_x_255:
[----:B------:R-:W-:Y:S05]  /*a2b0*/  BSYNC B1 ;  /* 0x0000000000017941 */ /* 0x000fea0003800000 */
.L_x_254:
        /* <DEDUP_REMOVED lines=10> */
.L_x_257:
[----:B------:R-:W-:Y:S05]  /*a360*/  BSYNC B1 ;  /* 0x0000000000017941 */ /* 0x000fea0003800000 */
.L_x_256:
        /* <DEDUP_REMOVED lines=10> */
.L_x_259:
[----:B------:R-:W-:Y:S05]  /*a410*/  BSYNC B1 ;  /* 0x0000000000017941 */ /* 0x000fea0003800000 */
.L_x_258:
        /* <DEDUP_REMOVED lines=10> */
.L_x_261:
[----:B------:R-:W-:Y:S05]  /*a4c0*/  BSYNC B1 ;  /* 0x0000000000017941 */ /* 0x000fea0003800000 */
.L_x_260:
        /* <DEDUP_REMOVED lines=10> */
.L_x_263:
[----:B------:R-:W-:Y:S05]  /*a570*/  BSYNC B1 ;  /* 0x0000000000017941 */ /* 0x000fea0003800000 */
.L_x_262:
        /* <DEDUP_REMOVED lines=10> */
.L_x_265:
[----:B------:R-:W-:Y:S05]  /*a620*/  BSYNC B1 ;  /* 0x0000000000017941 */ /* 0x000fea0003800000 */
.L_x_264:
        /* <DEDUP_REMOVED lines=10> */
.L_x_267:
[----:B------:R-:W-:Y:S05]  /*a6d0*/  BSYNC B1 ;  /* 0x0000000000017941 */ /* 0x000fea0003800000 */
.L_x_266:
        /* <DEDUP_REMOVED lines=10> */
.L_x_269:
[----:B------:R-:W-:Y:S05]  /*a780*/  BSYNC B1 ;  /* 0x0000000000017941 */ /* 0x000fea0003800000 */
.L_x_268:
        /* <DEDUP_REMOVED lines=10> */
.L_x_271:
[----:B------:R-:W-:Y:S05]  /*a830*/  BSYNC B1 ;  /* 0x0000000000017941 */ /* 0x000fea0003800000 */
.L_x_270:
        /* <DEDUP_REMOVED lines=10> */
.L_x_273:
[----:B------:R-:W-:Y:S05]  /*a8e0*/  BSYNC B1 ;  /* 0x0000000000017941 */ /* 0x000fea0003800000 */
.L_x_272:
        /* <DEDUP_REMOVED lines=10> */
.L_x_275:
[----:B------:R-:W-:Y:S05]  /*a990*/  BSYNC B1 ;  /* 0x0000000000017941 */ /* 0x000fea0003800000 */
.L_x_274:
        /* <DEDUP_REMOVED lines=10> */
.L_x_277:
[----:B------:R-:W-:Y:S05]  /*aa40*/  BSYNC B1 ;  /* 0x0000000000017941 */ /* 0x000fea0003800000 */
.L_x_276:
        /* <DEDUP_REMOVED lines=10> */
.L_x_279:
[----:B------:R-:W-:Y:S05]  /*aaf0*/  BSYNC B1 ;  /* 0x0000000000017941 */ /* 0x000fea0003800000 */
.L_x_278:
        /* <DEDUP_REMOVED lines=10> */
.L_x_281:
[----:B------:R-:W-:Y:S05]  /*aba0*/  BSYNC B1 ;  /* 0x0000000000017941 */ /* 0x000fea0003800000 */
.L_x_280:
        /* <DEDUP_REMOVED lines=10> */
.L_x_283:
[----:B------:R-:W-:Y:S05]  /*ac50*/  BSYNC B1 ;  /* 0x0000000000017941 */ /* 0x000fea0003800000 */
.L_x_282:
[----:B0-234-:R-:W2:Y:S01]  /*ac60*/  LDL.LU R10, [R1+0x1f4] ;  /* 0x0001f400010a7983 */ /* 0x01dea20000300800 */
[----:B-----5:R-:W-:Y:S01]  /*ac70*/  IMAD.U32 R11, R23, 0x10000, RZ ;  /* 0x00010000170b7824 */ /* 0x020fe200078e00ff */
        /* <DEDUP_REMOVED lines=8> */
.L_x_285:
[----:B------:R-:W-:Y:S05]  /*ad00*/  BSYNC B1 ;  /* 0x0000000000017941 */ /* 0x000fea0003800000 */
.L_x_284:
[----:B------:R-:W3:Y:S01]  /*ad10*/  LDL.LU R10, [R1+0x1f8] ;  /* 0x0001f800010a7983 */ /* 0x000ee20000300800 */
[----:B0----5:R-:W-:Y:S01]  /*ad20*/  SHF.L.U32 R11, R23, 0x10, RZ ;  /* 0x00000010170b7819 */ /* 0x021fe200000006ff */
[----:B------:R-:W-:Y:S01]  /*ad30*/  BSSY B1, `(.L_x_286) ;  /* 0x000000b000017945 */ /* 0x000fe20003800000 */
[----:B------:R-:W-:Y:S02]  /*ad40*/  ISETP.GT.AND P1, PT, R0, 0xf9, P0 ;  /* 0x000000f90000780c */ /* 0x000fe40000724270 */
[----:B------:R-:W-:Y:S01]  /*ad50*/  IADD3 R169, P0, R3, 0x80, RZ ;  /* 0x0000008003a97810 */ /* 0x000fe20007f1e0ff */
[----:B------:R-:W-:-:S04]  /*ad60*/  FMUL R11, R11, R16 ;  /* 0x000000100b0b7220 */ /* 0x000fc80000400000 */
[----:B---3--:R-:W-:-:S05]  /*ad70*/  FFMA R11, R10, R2, R11 ;  /* 0x000000020a0b7223 */ /* 0x008fca000000000b */
[----:B------:R-:W-:-:S04]  /*ad80*/  F2FP.BF16.F32.PACK_AB R11, RZ, R11 ;  /* 0x0000000bff0b723e */ /* 0x000fc800000010ff */
[----:B------:R-:W-:Y:S01]  /*ad90*/  PRMT R3, R11, 0x7610, R3 ;  /* 0x000076100b037816 */ /* 0x000fe20000000003 */
[----:B------:R-:W-:-:S04]  /*ada0*/  IMAD.X R11, RZ, RZ, UR7, P0 ;  /* 0x00000007ff0b7e24 */ /* 0x000fc800080e06ff */
[----:B------:R0:W-:Y:S01]  /*adb0*/  @P2 STG.E.U16 desc[UR36][R6.64+0x1f0], R3 ;  /* 0x0001f00306002986 */ /* 0x0001e2000c101524 */
[----:B------:R-:W-:Y:S05]  /*adc0*/  @!P1 BRA `(.L_x_287) ;  /* 0x0000000000049947 */ /* 0x000fea0003800000 */
[----:B------:R3:W5:Y:S02]  /*add0*/  LDG.E.LTC128B.U16 R23, desc[UR36][R8.64+0x1f2] ;  /* 0x0001f22408177981 */ /* 0x000764000c1e1520 */
.L_x_287:
[----:B------:R-:W-:Y:S05]  /*ade0*/  BSYNC B1 ;  /* 0x0000000000017941 */ /* 0x000fea0003800000 */
.L_x_286:
[----:B------:R-:W4:Y:S01]  /*adf0*/  LDL.LU R10, [R1+0x1fc] ;  /* 0x0001fc00010a7983 */ /* 0x000f220000300800 */
[----:B0----5:R-:W-:Y:S01]  /*ae00*/  IMAD.U32 R3, R23, 0x10000, RZ ;  /* 0x0001000017037824 */ /* 0x021fe200078e00ff */
[----:B------:R-:W-:Y:S01]  /*ae10*/  ISETP.GT.AND P0, PT, R153, 0x80, PT ;  /* 0x000000809900780c */ /* 0x000fe20003f04270 */
[----:B--23--:R-:W-:Y:S02]  /*ae20*/  IMAD R8, R11, R14, RZ ;  /* 0x0000000e0b087224 */ /* 0x00cfe400078e02ff */
[----:B------:R-:W-:Y:S01]  /*ae30*/  FMUL R3, R3, R16 ;  /* 0x0000001003037220 */ /* 0x000fe20000400000 */
[----:B------:R-:W-:Y:S01]  /*ae40*/  ISETP.GT.AND P4, PT, R0, RZ, P0 ;  /* 0x000000ff0000720c */ /* 0x000fe20000784270 */
[C---:B------:R-:W-:Y:S02]  /*ae50*/  IMAD R167, R169.reuse, R15, R8 ;  /* 0x0000000fa9a77224 */ /* 0x040fe400078e0208 */
[----:B------:R-:W-:-:S04]  /*ae60*/  IMAD.WIDE.U32 R8, R169, R14, R20 ;  /* 0x0000000ea9087225 */ /* 0x000fc800078e0014 */
[----:B------:R-:W-:Y:S02]  /*ae70*/  IMAD.IADD R9, R9, 0x1, R167 ;  /* 0x0000000109097824 */ /* 0x000fe400078e02a7 */
[----:B----4-:R-:W-:Y:S01]  /*ae80*/  FFMA R3, R10, R2, R3 ;  /* 0x000000020a037223 */ /* 0x010fe20000000003 */
[----:B------:R-:W-:-:S04]  /*ae90*/  LEA R10, P2, R8, R12, 0x1 ;  /* 0x0000000c080a7211 */ /* 0x000fc800078408ff */
[----:B------:R-:W-:Y:S02]  /*aea0*/  F2FP.BF16.F32.PACK_AB R3, RZ, R3 ;  /* 0x00000003ff03723e */ /* 0x000fe400000010ff */
[--C-:B------:R-:W-:Y:S02]  /*aeb0*/  LEA.HI.X R11, R8, R13, R9.reuse, 0x1, P2 ;  /* 0x0000000d080b7211 */ /* 0x100fe400010f0c09 */
[----:B------:R-:W-:-:S05]  /*aec0*/  PRMT R9, R3, 0x7610, R9 ;  /* 0x0000761003097816 */ /* 0x000fca0000000009 */
[----:B------:R0:W-:Y:S04]  /*aed0*/  @P1 STG.E.U16 desc[UR36][R6.64+0x1f2], R9 ;  /* 0x0001f20906001986 */ /* 0x0001e8000c101524 */
[----:B------:R-:W2:Y:S01]  /*aee0*/  @P4 LDG.E.LTC128B.U16 R23, desc[UR36][R10.64] ;  /* 0x000000240a174981 */ /* 0x000ea2000c1e1520 */
[----:B-1----:R-:W-:Y:S01]  /*aef0*/  IMAD.U32 R161, RZ, RZ, UR8 ;  /* 0x00000008ffa17e24 */ /* 0x002fe2000f8e00ff */
[----:B------:R-:W-:Y:S01]  /*af00*/  ISETP.GT.AND P2, PT, R0, 0x1, P0 ;  /* 0x000000010000780c */ /* 0x000fe20000744270 */
[----:B------:R-:W-:Y:S01]  /*af10*/  IMAD.U32 R165, RZ, RZ, UR8 ;  /* 0x00000008ffa57e24 */ /* 0x000fe2000f8e00ff */
[----:B------:R-:W-:Y:S01]  /*af20*/  BSSY B1, `(.L_x_288) ;  /* 0x0000013000017945 */ /* 0x000fe20003800000 */
[----:B------:R-:W-:Y:S01]  /*af30*/  IMAD.U32 R164, RZ, RZ, UR9 ;  /* 0x00000009ffa47e24 */ /* 0x000fe2000f8e00ff */
[----:B------:R-:W-:Y:S01]  /*af40*/  SHF.L.U32 R161, R161, 0x8, RZ ;  /* 0x00000008a1a17819 */ /* 0x000fe200000006ff */
[----:B0-----:R-:W-:-:S03]  /*af50*/  IMAD.WIDE.U32 R8, R169, R14, R18 ;  /* 0x0000000ea9087225 */ /* 0x001fc600078e0012 */
[----:B------:R-:W-:Y:S01]  /*af60*/  SHF.L.U64.HI R165, R165, 0x8, R164 ;  /* 0x00000008a5a57819 */ /* 0x000fe200000102a4 */
[----:B------:R-:W-:Y:S02]  /*af70*/  IMAD.IADD R9, R167, 0x1, R9 ;  /* 0x00000001a7097824 */ /* 0x000fe400078e0209 */
[----:B------:R-:W-:Y:S01]  /*af80*/  IMAD.WIDE.U32 R162, R22, UR43, R8 ;  /* 0x0000002b16a27c25 */ /* 0x000fe2000f8e0008 */
[----:B------:R-:W-:-:S03]  /*af90*/  IADD3 R8, P1, R161, R4, RZ ;  /* 0x00000004a1087210 */ /* 0x000fc60007f3e0ff */
[----:B------:R-:W-:Y:S01]  /*afa0*/  IMAD.IADD R7, R159, 0x1, R163 ;  /* 0x000000019f077824 */ /* 0x000fe200078e02a3 */
[----:B------:R-:W-:Y:S01]  /*afb0*/  LEA R6, P3, R162, R12, 0x1 ;  /* 0x0000000ca2067211 */ /* 0x000fe200078608ff */
[----:B------:R-:W-:-:S03]  /*afc0*/  IMAD.X R9, R165, 0x1, R5, P1 ;  /* 0x00000001a5097824 */ /* 0x000fc600008e0605 */
[----:B------:R-:W-:Y:S01]  /*afd0*/  LEA.HI.X R7, R162, R13, R7, 0x1, P3 ;  /* 0x0000000da2077211 */ /* 0x000fe200018f0c07 */
[----:B--2---:R-:W-:-:S04]  /*afe0*/  IMAD.U32 R3, R23, 0x10000, RZ ;  /* 0x0001000017037824 */ /* 0x004fc800078e00ff */
[----:B------:R-:W-:-:S04]  /*aff0*/  FMUL R3, R3, R16 ;  /* 0x0000001003037220 */ /* 0x000fc80000400000 */
[----:B------:R-:W-:-:S05]  /*b000*/  FFMA R3, R24, R2, R3 ;  /* 0x0000000218037223 */ /* 0x000fca0000000003 */
[----:B------:R-:W-:-:S05]  /*b010*/  F2FP.BF16.F32.PACK_AB R3, RZ, R3 ;  /* 0x00000003ff03723e */ /* 0x000fca00000010ff */
[----:B------:R0:W-:Y:S01]  /*b020*/  @P4 STG.E.U16 desc[UR36][R8.64], R3 ;  /* 0x0000000308004986 */ /* 0x0001e2000c101524 */
[----:B------:R-:W-:Y:S05]  /*b030*/  @!P2 BRA `(.L_x_289) ;  /* 0x000000000004a947 */ /* 0x000fea0003800000 */
[----:B------:R1:W5:Y:S02]  /*b040*/  LDG.E.LTC128B.U16 R23, desc[UR36][R6.64+0x2] ;  /* 0x0000022406177981 */ /* 0x000364000c1e1520 */
.L_x_289:
[----:B------:R-:W-:Y:S05]  /*b050*/  BSYNC B1 ;  /* 0x0000000000017941 */ /* 0x000fea0003800000 */
.L_x_288:
[----:B0----5:R-:W-:Y:S01]  /*b060*/  IMAD.U32 R3, R23, 0x10000, RZ ;  /* 0x0001000017037824 */ /* 0x021fe200078e00ff */
[----:B------:R-:W-:Y:S01]  /*b070*/  ISETP.GT.AND P1, PT, R153, 0x88, PT ;  /* 0x000000889900780c */ /* 0x000fe20003f24270 */
[----:B------:R-:W-:Y:S01]  /*b080*/  IMAD.WIDE.U32 R14, R169, R14, R156 ;  /* 0x0000000ea90e7225 */ /* 0x000fe200078e009c */
[----:B------:R-:W-:Y:S03]  /*b090*/  BSSY B1, `(.L_x_290) ;  /* 0x0000010000017945 */ /* 0x000fe60003800000 */
[----:B------:R-:W-:Y:S01]  /*b0a0*/  FMUL R10, R3, R16 ;  /* 0x00000010030a7220 */ /* 0x000fe20000400000 */
[----:B------:R-:W-:Y:S01]  /*b0b0*/  ISETP.GT.AND P3, PT, R0, RZ, P1 ;  /* 0x000000ff0000720c */ /* 0x000fe20000f64270 */
[----:B------:R-:W-:Y:S01]  /*b0c0*/  IMAD.IADD R167, R167, 0x1, R15 ;  /* 0x00000001a7a77824 */ /* 0x000fe200078e020f */
[----:B------:R-:W-:Y:S01]  /*b0d0*/  IADD3 R154, P4, R154, R14, RZ ;  /* 0x0000000e9a9a7210 */ /* 0x000fe20007f9e0ff */
[----:B------:R-:W-:Y:S01]  /*b0e0*/  FFMA R10, R25, R2, R10 ;  /* 0x00000002190a7223 */ /* 0x000fe2000000000a */
[----:B------:R-:W-:-:S03]  /*b0f0*/  IADD3 R14, P5, R18, R14, RZ ;  /* 0x0000000e120e7210 */ /* 0x000fc60007fbe0ff */
[--C-:B------:R-:W-:Y:S01]  /*b100*/  IMAD.X R20, R167, 0x1, R21.reuse, P4 ;  /* 0x00000001a7147824 */ /* 0x100fe200020e0615 */
[----:B------:R-:W-:Y:S02]  /*b110*/  F2FP.BF16.F32.PACK_AB R3, RZ, R10 ;  /* 0x0000000aff03723e */ /* 0x000fe400000010ff */
[C---:B------:R-:W-:Y:S02]  /*b120*/  LEA R10, P4, R154.reuse, R12, 0x1 ;  /* 0x0000000c9a0a7211 */ /* 0x040fe400078808ff */
[----:B------:R-:W-:Y:S02]  /*b130*/  PRMT R21, R3, 0x7610, R21 ;  /* 0x0000761003157816 */ /* 0x000fe40000000015 */
[----:B------:R-:W-:Y:S02]  /*b140*/  LEA.HI.X R11, R154, R13, R20, 0x1, P4 ;  /* 0x0000000d9a0b7211 */ /* 0x000fe400020f0c14 */
[----:B------:R-:W-:Y:S01]  /*b150*/  PRMT R3, R23, 0x7610, R3 ;  /* 0x0000761017037816 */ /* 0x000fe20000000003 */
[----:B------:R0:W-:Y:S01]  /*b160*/  @P2 STG.E.U16 desc[UR36][R8.64+0x2], R21 ;  /* 0x0000021508002986 */ /* 0x0001e2000c101524 */
[----:B------:R-:W-:Y:S05]  /*b170*/  @!P3 BRA `(.L_x_291) ;  /* 0x000000000004b947 */ /* 0x000fea0003800000 */
[----:B------:R2:W5:Y:S02]  /*b180*/  LDG.E.LTC128B.U16 R3, desc[UR36][R10.64] ;  /* 0x000000240a037981 */ /* 0x000564000c1e1520 */
.L_x_291:
[----:B------:R-:W-:Y:S05]  /*b190*/  BSYNC B1 ;  /* 0x0000000000017941 */ /* 0x000fea0003800000 */
.L_x_290:
[----:B--2--5:R-:W-:Y:S01]  /*b1a0*/  IMAD.U32 R11, R3, 0x10000, RZ ;  /* 0x00010000030b7824 */ /* 0x024fe200078e00ff */
[----:B------:R-:W-:Y:S01]  /*b1b0*/  IADD3 R10, P2, R8, R160, RZ ;  /* 0x000000a0080a7210 */ /* 0x000fe20007f5e0ff */
[----:B------:R-:W-:Y:S01]  /*b1c0*/  IMAD.X R15, R19, 0x1, R167, P5 ;  /* 0x00000001130f7824 */ /* 0x000fe200028e06a7 */
[----:B------:R-:W-:Y:S01]  /*b1d0*/  ISETP.GT.AND P5, PT, R0, 0x1, P1 ;  /* 0x000000010000780c */ /* 0x000fe20000fa4270 */
[----:B------:R-:W-:Y:S01]  /*b1e0*/  FMUL R11, R11, R16 ;  /* 0x000000100b0b7220 */ /* 0x000fe20000400000 */
[----:B------:R-:W-:Y:S01]  /*b1f0*/  BSSY B1, `(.L_x_292) ;  /* 0x000000b000017945 */ /* 0x000fe20003800000 */
[----:B------:R-:W-:-:S04]  /*b200*/  IMAD.WIDE.U32 R22, R22, UR43, R14 ;  /* 0x0000002b16167c25 */ /* 0x000fc8000f8e000e */
[----:B------:R-:W-:Y:S01]  /*b210*/  FFMA R11, R26, R2, R11 ;  /* 0x000000021a0b7223 */ /* 0x000fe2000000000b */
[----:B------:R-:W-:Y:S01]  /*b220*/  IMAD.IADD R159, R159, 0x1, R23 ;  /* 0x000000019f9f7824 */ /* 0x000fe200078e0217 */
[----:B------:R-:W-:-:S03]  /*b230*/  LEA R12, P4, R22, R12, 0x1 ;  /* 0x0000000c160c7211 */ /* 0x000fc600078808ff */
[----:B------:R-:W-:Y:S02]  /*b240*/  F2FP.BF16.F32.PACK_AB R14, RZ, R11 ;  /* 0x0000000bff0e723e */ /* 0x000fe400000010ff */
[----:B------:R-:W-:Y:S02]  /*b250*/  IADD3.X R11, R9, R158, RZ, P2, !PT ;  /* 0x0000009e090b7210 */ /* 0x000fe400017fe4ff */
[----:B------:R-:W-:-:S03]  /*b260*/  LEA.HI.X R13, R22, R13, R159, 0x1, P4 ;  /* 0x0000000d160d7211 */ /* 0x000fc600020f0c9f */
[----:B------:R2:W-:Y:S01]  /*b270*/  @P3 STG.E.U16 desc[UR36][R10.64], R14 ;  /* 0x0000000e0a003986 */ /* 0x0005e2000c101524 */
[----:B------:R-:W-:Y:S05]  /*b280*/  @!P5 BRA `(.L_x_293) ;  /* 0x000000000004d947 */ /* 0x000fea0003800000 */
[----:B------:R3:W5:Y:S02]  /*b290*/  LDG.E.LTC128B.U16 R3, desc[UR36][R12.64+0x2] ;  /* 0x000002240c037981 */ /* 0x000764000c1e1520 */
.L_x_293:
[----:B------:R-:W-:Y:S05]  /*b2a0*/  BSYNC B1 ;  /* 0x0000000000017941 */ /* 0x000fea0003800000 */
.L_x_292:
[----:B-----5:R-:W-:Y:S01]  /*b2b0*/  IMAD.U32 R15, R3, 0x10000, RZ ;  /* 0x00010000030f7824 */ /* 0x020fe200078e00ff */
[----:B------:R-:W-:Y:S01]  /*b2c0*/  ISETP.GT.AND P2, PT, R0, 0x8, P0 ;  /* 0x000000080000780c */ /* 0x000fe20000744270 */
[----:B------:R-:W-:Y:S02]  /*b2d0*/  BSSY B1, `(.L_x_294) ;  /* 0x0000007000017945 */ /* 0x000fe40003800000 */
[----:B--2---:R-:W-:-:S04]  /*b2e0*/  FMUL R14, R15, R16 ;  /* 0x000000100f0e7220 */ /* 0x004fc80000400000 */
[----:B------:R-:W-:-:S05]  /*b2f0*/  FFMA R14, R27, R2, R14 ;  /* 0x000000021b0e7223 */ /* 0x000fca000000000e */
[----:B------:R-:W-:-:S05]  /*b300*/  F2FP.BF16.F32.PACK_AB R14, RZ, R14 ;  /* 0x0000000eff0e723e */ /* 0x000fca00000010ff */
[----:B------:R2:W-:Y:S01]  /*b310*/  @P5 STG.E.U16 desc[UR36][R10.64+0x2], R14 ;  /* 0x0000020e0a005986 */ /* 0x0005e2000c101524 */
[----:B------:R-:W-:Y:S05]  /*b320*/  @!P2 BRA `(.L_x_295) ;  /* 0x000000000004a947 */ /* 0x000fea0003800000 */
[----:B------:R4:W5:Y:S02]  /*b330*/  LDG.E.LTC128B.U16 R3, desc[UR36][R6.64+0x10] ;  /* 0x0000102406037981 */ /* 0x000964000c1e1520 */
.L_x_295:
[----:B------:R-:W-:Y:S05]  /*b340*/  BSYNC B1 ;  /* 0x0000000000017941 */ /* 0x000fea0003800000 */
.L_x_294:
[----:B--2--5:R-:W-:Y:S01]  /*b350*/  IMAD.U32 R11, R3, 0x10000, RZ ;  /* 0x00010000030b7824 */ /* 0x024fe200078e00ff */
[----:B------:R-:W-:Y:S01]  /*b360*/  ISETP.GT.AND P3, PT, R0, 0x9, P0 ;  /* 0x000000090000780c */ /* 0x000fe20000764270 */
[----:B------:R-:W-:Y:S02]  /*b370*/  BSSY B1, `(.L_x_296) ;  /* 0x0000007000017945 */ /* 0x000fe40003800000 */
[----:B------:R-:W-:-:S04]  /*b380*/  FMUL R11, R11, R16 ;  /* 0x000000100b0b7220 */ /* 0x000fc80000400000 */
[----:B------:R-:W-:-:S05]  /*b390*/  FFMA R11, R28, R2, R11 ;  /* 0x000000021c0b7223 */ /* 0x000fca000000000b */
[----:B------:R-:W-:-:S05]  /*b3a0*/  F2FP.BF16.F32.PACK_AB R11, RZ, R11 ;  /* 0x0000000bff0b723e */ /* 0x000fca00000010ff */
[----:B------:R2:W-:Y:S01]  /*b3b0*/  @P2 STG.E.U16 desc[UR36][R8.64+0x10], R11 ;  /* 0x0000100b08002986 */ /* 0x0005e2000c101524 */
[----:B------:R-:W-:Y:S05]  /*b3c0*/  @!P3 BRA `(.L_x_297) ;  /* 0x000000000004b947 */ /* 0x000fea0003800000 */
[----:B------:R0:W5:Y:S02]  /*b3d0*/  LDG.E.LTC128B.U16 R3, desc[UR36][R6.64+0x12] ;  /* 0x0000122406037981 */ /* 0x000164000c1e1520 */
.L_x_297:
[----:B------:R-:W-:Y:S05]  /*b3e0*/  BSYNC B1 ;  /* 0x0000000000017941 */ /* 0x000fea0003800000 */
.L_x_296:
        /* <DEDUP_REMOVED lines=9> */
.L_x_299:
[----:B------:R-:W-:Y:S05]  /*b480*/  BSYNC B1 ;  /* 0x0000000000017941 */ /* 0x000fea0003800000 */
.L_x_298:
[----:B-----5:R-:W-:Y:S01]  /*b490*/  IMAD.U32 R11, R3, 0x10000, RZ ;  /* 0x00010000030b7824 */ /* 0x020fe200078e00ff */
[----:B--2---:R-:W-:Y:S01]  /*b4a0*/  IADD3 R10, P3, R160, R8, RZ ;  /* 0x00000008a00a7210 */ /* 0x004fe20007f7e0ff */
[----:B------:R-:W-:Y:S01]  /*b4b0*/  BSSY B1, `(.L_x_300) ;  /* 0x0000009000017945 */ /* 0x000fe20003800000 */
[----:B------:R-:W-:Y:S01]  /*b4c0*/  ISETP.GT.AND P2, PT, R0, 0x9, P1 ;  /* 0x000000090000780c */ /* 0x000fe20000f44270 */
[----:B------:R-:W-:-:S04]  /*b4d0*/  FMUL R11, R11, R16 ;  /* 0x000000100b0b7220 */ /* 0x000fc80000400000 */
[----:B------:R-:W-:-:S05]  /*b4e0*/  FFMA R11, R30, R2, R11 ;  /* 0x000000021e0b7223 */ /* 0x000fca000000000b */
[----:B------:R-:W-:Y:S01]  /*b4f0*/  F2FP.BF16.F32.PACK_AB R14, RZ, R11 ;  /* 0x0000000bff0e723e */ /* 0x000fe200000010ff */
[----:B------:R-:W-:-:S05]  /*b500*/  IMAD.X R11, R158, 0x1, R9, P3 ;  /* 0x000000019e0b7824 */ /* 0x000fca00018e0609 */
[----:B------:R2:W-:Y:S01]  /*b510*/  @P4 STG.E.U16 desc[UR36][R10.64+0x10], R14 ;  /* 0x0000100e0a004986 */ /* 0x0005e2000c101524 */
[----:B------:R-:W-:Y:S05]  /*b520*/  @!P2 BRA `(.L_x_301) ;  /* 0x000000000004a947 */ /* 0x000fea0003800000 */
[----:B------:R0:W5:Y:S02]  /*b530*/  LDG.E.LTC128B.U16 R3, desc[UR36][R12.64+0x12] ;  /* 0x000012240c037981 */ /* 0x000164000c1e1520 */
.L_x_301:
[----:B------:R-:W-:Y:S05]  /*b540*/  BSYNC B1 ;  /* 0x0000000000017941 */ /* 0x000fea0003800000 */
.L_x_300:
[----:B--2--5:R-:W-:Y:S01]  /*b550*/  IMAD.U32 R11, R3, 0x10000, RZ ;  /* 0x00010000030b7824 */ /* 0x024fe200078e00ff */
[----:B------:R-:W-:Y:S01]  /*b560*/  IADD3 R160, P3, P4, R160, R4, R161 ;  /* 0x00000004a0a07210 */ /* 0x000fe20007c7e0a1 */
[----:B------:R-:W-:Y:S01]  /*b570*/  BSSY B1, `(.L_x_302) ;  /* 0x0000009000017945 */ /* 0x000fe20003800000 */
[----:B------:R-:W-:Y:S01]  /*b580*/  ISETP.GT.AND P5, PT, R0, 0x10, P0 ;  /* 0x000000100000780c */ /* 0x000fe200007a4270 */
[----:B------:R-:W-:Y:S01]  /*b590*/  FMUL R10, R11, R16 ;  /* 0x000000100b0a7220 */ /* 0x000fe20000400000 */
[----:B------:R-:W-:-:S03]  /*b5a0*/  IADD3.X R161, R158, R5, R165, P3, P4 ;  /* 0x000000059ea17210 */ /* 0x000fc60001fe84a5 */
[----:B------:R-:W-:-:S05]  /*b5b0*/  FFMA R10, R31, R2, R10 ;  /* 0x000000021f0a7223 */ /* 0x000fca000000000a */
[----:B------:R-:W-:-:S05]  /*b5c0*/  F2FP.BF16.F32.PACK_AB R10, RZ, R10 ;  /* 0x0000000aff0a723e */ /* 0x000fca00000010ff */
[----:B------:R2:W-:Y:S01]  /*b5d0*/  @P2 STG.E.U16 desc[UR36][R160.64+0x12], R10 ;  /* 0x0000120aa0002986 */ /* 0x0005e2000c101524 */
[----:B------:R-:W-:Y:S05]  /*b5e0*/  @!P5 BRA `(.L_x_303) ;  /* 0x000000000004d947 */ /* 0x000fea0003800000 */
[----:B------:R0:W5:Y:S02]  /*b5f0*/  LDG.E.LTC128B.U16 R3, desc[UR36][R6.64+0x20] ;  /* 0x0000202406037981 */ /* 0x000164000c1e1520 */
.L_x_303:
[----:B------:R-:W-:Y:S05]  /*b600*/  BSYNC B1 ;  /* 0x0000000000017941 */ /* 0x000fea0003800000 */
.L_x_302:
[----:B-----5:R-:W-:Y:S01]  /*b610*/  IMAD.U32 R5, R3, 0x10000, RZ ;  /* 0x0001000003057824 */ /* 0x020fe200078e00ff */
        /* <DEDUP_REMOVED lines=8> */
.L_x_305:
[----:B------:R-:W-:Y:S05]  /*b6a0*/  BSYNC B1 ;  /* 0x0000000000017941 */ /* 0x000fea0003800000 */
.L_x_304:
[----:B0----5:R-:W-:Y:S01]  /*b6b0*/  IMAD.U32 R5, R3, 0x10000, RZ ;  /* 0x0001000003057824 */ /* 0x021fe200078e00ff */
        /* <DEDUP_REMOVED lines=8> */
.L_x_307:
[----:B------:R-:W-:Y:S05]  /*b740*/  BSYNC B1 ;  /* 0x0000000000017941 */ /* 0x000fea0003800000 */
.L_x_306:
[----:B-----5:R-:W-:Y:S01]  /*b750*/  SHF.L.U32 R5, R3, 0x10, RZ ;  /* 0x0000001003057819 */ /* 0x020fe200000006ff */
[----:B0-----:R-:W-:Y:S01]  /*b760*/  @P3 IMAD.MOV.U32 R4, RZ, RZ, R160 ;  /* 0x000000ffff043224 */ /* 0x001fe200078e00a0 */
[----:B------:R-:W-:Y:S01]  /*b770*/  ISETP.GT.AND P2, PT, R0, 0x11, P1 ;  /* 0x000000110000780c */ /* 0x000fe20000f44270 */
[----:B------:R-:W-:Y:S02]  /*b780*/  BSSY B1, `(.L_x_308) ;  /* 0x0000009000017945 */ /* 0x000fe40003800000 */
[----:B------:R-:W-:-:S04]  /*b790*/  FMUL R5, R5, R16 ;  /* 0x0000001005057220 */ /* 0x000fc80000400000 */
[----:B------:R-:W-:-:S05]  /*b7a0*/  FFMA R5, R34, R2, R5 ;  /* 0x0000000222057223 */ /* 0x000fca0000000005 */
[----:B------:R-:W-:-:S04]  /*b7b0*/  F2FP.BF16.F32.PACK_AB R5, RZ, R5 ;  /* 0x00000005ff05723e */ /* 0x000fc800000010ff */
[----:B--2---:R-:W-:Y:S01]  /*b7c0*/  PRMT R10, R5, 0x7610, R10 ;  /* 0x00007610050a7816 */ /* 0x004fe2000000000a */
[----:B------:R-:W-:-:S05]  /*b7d0*/  @P3 IMAD.MOV.U32 R5, RZ, RZ, R161 ;  /* 0x000000ffff053224 */ /* 0x000fca00078e00a1 */
[----:B------:R0:W-:Y:S01]  /*b7e0*/  @P3 STG.E.U16 desc[UR36][R4.64+0x20], R10 ;  /* 0x0000200a04003986 */ /* 0x0001e2000c101524 */
[----:B------:R-:W-:Y:S05]  /*b7f0*/  @!P2 BRA `(.L_x_309) ;  /* 0x000000000004a947 */ /* 0x000fea0003800000 */
[----:B------:R2:W5:Y:S02]  /*b800*/  LDG.E.LTC128B.U16 R3, desc[UR36][R12.64+0x22] ;  /* 0x000022240c037981 */ /* 0x000564000c1e1520 */
.L_x_309:
[----:B------:R-:W-:Y:S05]  /*b810*/  BSYNC B1 ;  /* 0x0000000000017941 */ /* 0x000fea0003800000 */
.L_x_308:
[----:B0----5:R-:W-:Y:S01]  /*b820*/  IMAD.U32 R5, R3, 0x10000, RZ ;  /* 0x0001000003057824 */ /* 0x021fe200078e00ff */
[----:B------:R-:W-:Y:S01]  /*b830*/  ISETP.GT.AND P3, PT, R0, 0x18, P0 ;  /* 0x000000180000780c */ /* 0x000fe20000764270 */
[----:B------:R-:W-:Y:S02]  /*b840*/  BSSY B1, `(.L_x_310) ;  /* 0x000000a000017945 */ /* 0x000fe40003800000 */
[----:B------:R-:W-:Y:S01]  /*b850*/  FMUL R4, R5, R16 ;  /* 0x0000001005047220 */ /* 0x000fe20000400000 */
[----:B------:R-:W-:-:S03]  /*b860*/  @P2 IMAD.MOV.U32 R5, RZ, RZ, R161 ;  /* 0x000000ffff052224 */ /* 0x000fc600078e00a1 */
[----:B------:R-:W-:-:S05]  /*b870*/  FFMA R4, R35, R2, R4 ;  /* 0x0000000223047223 */ /* 0x000fca0000000004 */
[----:B------:R-:W-:-:S04]  /*b880*/  F2FP.BF16.F32.PACK_AB R4, RZ, R4 ;  /* 0x00000004ff04723e */ /* 0x000fc800000010ff */
[----:B------:R-:W-:Y:S01]  /*b890*/  PRMT R10, R4, 0x7610, R10 ;  /* 0x00007610040a7816 */ /* 0x000fe2000000000a */
[----:B------:R-:W-:-:S05]  /*b8a0*/  @P2 IMAD.MOV.U32 R4, RZ, RZ, R160 ;  /* 0x000000ffff042224 */ /* 0x000fca00078e00a0 */
[----:B------:R0:W-:Y:S01]  /*b8b0*/  @P2 STG.E.U16 desc[UR36][R4.64+0x22], R10 ;  /* 0x0000220a04002986 */ /* 0x0001e2000c101524 */
[----:B------:R-:W-:Y:S05]  /*b8c0*/  @!P3 BRA `(.L_x_311) ;  /* 0x000000000004b947 */ /* 0x000fea0003800000 */
[----:B------:R0:W5:Y:S02]  /*b8d0*/  LDG.E.LTC128B.U16 R3, desc[UR36][R6.64+0x30] ;  /* 0x0000302406037981 */ /* 0x000164000c1e1520 */
.L_x_311:
[----:B------:R-:W-:Y:S05]  /*b8e0*/  BSYNC B1 ;  /* 0x0000000000017941 */ /* 0x000fea0003800000 */
.L_x_310:
        /* <DEDUP_REMOVED lines=9> */
.L_x_313:
[----:B------:R-:W-:Y:S05]  /*b980*/  BSYNC B1 ;  /* 0x0000000000017941 */ /* 0x000fea0003800000 */
.L_x_312:
        /* <DEDUP_REMOVED lines=9> */
.L_x_315:
[----:B------:R-:W-:Y:S05]  /*ba20*/  BSYNC B1 ;  /* 0x0000000000017941 */ /* 0x000fea0003800000 */
.L_x_314:
[----:B-----5:R-:W-:Y:S01]  /*ba30*/  IMAD.U32 R5, R3, 0x10000, RZ ;  /* 0x0001000003057824 */ /* 0x020fe200078e00ff */
[----:B0-----:R-:W-:Y:S01]  /*ba40*/  @P3 MOV R4, R160 ;  /* 0x000000a000043202 */ /* 0x001fe20000000f00 */
[----:B------:R-:W-:Y:S01]  /*ba50*/  BSSY B1, `(.L_x_316) ;  /* 0x000000a000017945 */ /* 0x000fe20003800000 */
[----:B------:R-:W-:Y:S01]  /*ba60*/  ISETP.GT.AND P2, PT, R0, 0x19, P1 ;  /* 0x000000190000780c */ /* 0x000fe20000f44270 */
[----:B------:R-:W-:-:S04]  /*ba70*/  FMUL R5, R5, R16 ;  /* 0x0000001005057220 */ /* 0x000fc80000400000 */
[----:B------:R-:W-:-:S05]  /*ba80*/  FFMA R5, R38, R2, R5 ;  /* 0x0000000226057223 */ /* 0x000fca0000000005 */
[----:B------:R-:W-:-:S04]  /*ba90*/  F2FP.BF16.F32.PACK_AB R5, RZ, R5 ;  /* 0x00000005ff05723e */ /* 0x000fc800000010ff */
[----:B------:R-:W-:Y:S01]  /*baa0*/  PRMT R10, R5, 0x7610, R10 ;  /* 0x00007610050a7816 */ /* 0x000fe2000000000a */
[----:B------:R-:W-:-:S05]  /*bab0*/  @P3 IMAD.MOV.U32 R5, RZ, RZ, R161 ;  /* 0x000000ffff053224 */ /* 0x000fca00078e00a1 */
[----:B------:R0:W-:Y:S01]  /*bac0*/  @P3 STG.E.U16 desc[UR36][R4.64+0x30], R10 ;  /* 0x0000300a04003986 */ /* 0x0001e2000c101524 */
[----:B------:R-:W-:Y:S05]  /*bad0*/  @!P2 BRA `(.L_x_317) ;  /* 0x000000000004a947 */ /* 0x000fea0003800000 */
[----:B------:R0:W5:Y:S02]  /*bae0*/  LDG.E.LTC128B.U16 R3, desc[UR36][R12.64+0x32] ;  /* 0x000032240c037981 */ /* 0x000164000c1e1520 */
.L_x_317:
[----:B------:R-:W-:Y:S05]  /*baf0*/  BSYNC B1 ;  /* 0x0000000000017941 */ /* 0x000fea0003800000 */
.L_x_316:
        /* <DEDUP_REMOVED lines=12> */
.L_x_319:
[----:B------:R-:W-:Y:S05]  /*bbc0*/  BSYNC B1 ;  /* 0x0000000000017941 */ /* 0x000fea0003800000 */
.L_x_318:
        /* <DEDUP_REMOVED lines=9> */
.L_x_321:
[----:B------:R-:W-:Y:S05]  /*bc60*/  BSYNC B1 ;  /* 0x0000000000017941 */ /* 0x000fea0003800000 */
.L_x_320:
        /* <DEDUP_REMOVED lines=9> */
.L_x_323:
[----:B------:R-:W-:Y:S05]  /*bd00*/  BSYNC B1 ;  /* 0x0000000000017941 */ /* 0x000fea0003800000 */
.L_x_322:
[----:B-----5:R-:W-:Y:S01]  /*bd10*/  IMAD.U32 R5, R3, 0x10000, RZ ;  /* 0x0001000003057824 */ /* 0x020fe200078e00ff */
[----:B------:R-:W-:Y:S01]  /*bd20*/  ISETP.GT.AND P2, PT, R0, 0x21, P1 ;  /* 0x000000210000780c */ /* 0x000fe20000f44270 */
[----:B0-----:R-:W-:Y:S01]  /*bd30*/  @P3 IMAD.MOV.U32 R4, RZ, RZ, R160 ;  /* 0x000000ffff043224 */ /* 0x001fe200078e00a0 */
[----:B------:R-:W-:Y:S01]  /*bd40*/  BSSY B1, `(.L_x_324) ;  /* 0x0000009000017945 */ /* 0x000fe20003800000 */
[----:B------:R-:W-:-:S04]  /*bd50*/  FMUL R5, R5, R16 ;  /* 0x0000001005057220 */ /* 0x000fc80000400000 */
[----:B------:R-:W-:-:S05]  /*bd60*/  FFMA R5, R42, R2, R5 ;  /* 0x000000022a057223 */ /* 0x000fca0000000005 */
[----:B------:R-:W-:-:S04]  /*bd70*/  F2FP.BF16.F32.PACK_AB R5, RZ, R5 ;  /* 0x00000005ff05723e */ /* 0x000fc800000010ff */
[----:B------:R-:W-:Y:S02]  /*bd80*/  PRMT R10, R5, 0x7610, R10 ;  /* 0x00007610050a7816 */ /* 0x000fe4000000000a */
[----:B------:R-:W-:-:S05]  /*bd90*/  @P3 MOV R5, R161 ;  /* 0x000000a100053202 */ /* 0x000fca0000000f00 */
[----:B------:R0:W-:Y:S01]  /*bda0*/  @P3 STG.E.U16 desc[UR36][R4.64+0x40], R10 ;  /* 0x0000400a04003986 */ /* 0x0001e2000c101524 */
[----:B------:R-:W-:Y:S05]  /*bdb0*/  @!P2 BRA `(.L_x_325) ;  /* 0x000000000004a947 */ /* 0x000fea0003800000 */
[----:B------:R0:W5:Y:S02]  /*bdc0*/  LDG.E.LTC128B.U16 R3, desc[UR36][R12.64+0x42] ;  /* 0x000042240c037981 */ /* 0x000164000c1e1520 */
.L_x_325:
[----:B------:R-:W-:Y:S05]  /*bdd0*/  BSYNC B1 ;  /* 0x0000000000017941 */ /* 0x000fea0003800000 */
.L_x_324:
        /* <DEDUP_REMOVED lines=12> */
.L_x_327:
[----:B------:R-:W-:Y:S05]  /*bea0*/  BSYNC B1 ;  /* 0x0000000000017941 */ /* 0x000fea0003800000 */
.L_x_326:
        /* <DEDUP_REMOVED lines=9> */
.L_x_329:
[----:B------:R-:W-:Y:S05]  /*bf40*/  BSYNC B1 ;  /* 0x0000000000017941 */ /* 0x000fea0003800000 */
.L_x_328:
        /* <DEDUP_REMOVED lines=9> */
.L_x_331:
[----:B------:R-:W-:Y:S05]  /*bfe0*/  BSYNC B1 ;  /* 0x0000000000017941 */ /* 0x000fea0003800000 */
.L_x_330:
[----:B-----5:R-:W-:Y:S01]  /*bff0*/  IMAD.U32 R5, R3, 0x10000, RZ ;  /* 0x0001000003057824 */ /* 0x020fe200078e00ff */
[----:B------:R-:W-:Y:S01]  /*c000*/  ISETP.GT.AND P2, PT, R0, 0x29, P1 ;  /* 0x000000290000780c */ /* 0x000fe20000f44270 */
[----:B0-----:R-:W-:Y:S01]  /*c010*/  @P3 IMAD.MOV.U32 R4, RZ, RZ, R160 ;  /* 0x000000ffff043224 */ /* 0x001fe200078e00a0 */
[----:B------:R-:W-:Y:S01]  /*c020*/  BSSY B1, `(.L_x_332) ;  /* 0x0000009000017945 */ /* 0x000fe20003800000 */
        /* <DEDUP_REMOVED lines=8> */
.L_x_333:
[----:B------:R-:W-:Y:S05]  /*c0b0*/  BSYNC B1 ;  /* 0x0000000000017941 */ /* 0x000fea0003800000 */
.L_x_332:
[----:B0----5:R-:W-:Y:S01]  /*c0c0*/  SHF.L.U32 R5, R3, 0x10, RZ ;  /* 0x0000001003057819 */ /* 0x021fe200000006ff */
[----:B------:R-:W-:Y:S01]  /*c0d0*/  BSSY B1, `(.L_x_334) ;  /* 0x000000b000017945 */ /* 0x000fe20003800000 */
[----:B------:R-:W-:-:S03]  /*c0e0*/  ISETP.GT.AND P3, PT, R0, 0x30, P0 ;  /* 0x000000300000780c */ /* 0x000fc60000764270 */
        /* <DEDUP_REMOVED lines=9> */
.L_x_335:
[----:B------:R-:W-:Y:S05]  /*c180*/  BSYNC B1 ;  /* 0x0000000000017941 */ /* 0x000fea0003800000 */
.L_x_334:
        /* <DEDUP_REMOVED lines=9> */
.L_x_337:
[----:B------:R-:W-:Y:S05]  /*c220*/  BSYNC B1 ;  /* 0x0000000000017941 */ /* 0x000fea0003800000 */
.L_x_336:
        /* <DEDUP_REMOVED lines=9> */
.L_x_339:
[----:B------:R-:W-:Y:S05]  /*c2c0*/  BSYNC B1 ;  /* 0x0000000000017941 */ /* 0x000fea0003800000 */
.L_x_338:
        /* <DEDUP_REMOVED lines=12> */
.L_x_341:
[----:B------:R-:W-:Y:S05]  /*c390*/  BSYNC B1 ;  /* 0x0000000000017941 */ /* 0x000fea0003800000 */
.L_x_340:
[----:B0----5:R-:W-:Y:S01]  /*c3a0*/  IMAD.U32 R5, R3, 0x10000, RZ ;  /* 0x0001000003057824 */ /* 0x021fe200078e00ff */
[----:B------:R-:W-:Y:S01]  /*c3b0*/  ISETP.GT.AND P3, PT, R0, 0x38, P0 ;  /* 0x000000380000780c */ /* 0x000fe20000764270 */
[----:B------:R-:W-:Y:S02]  /*c3c0*/  BSSY B1, `(.L_x_342) ;  /* 0x000000a000017945 */ /* 0x000fe40003800000 */
[----:B------:R-:W-:Y:S01]  /*c3d0*/  FMUL R4, R5, R16 ;  /* 0x0000001005047220 */ /* 0x000fe20000400000 */
[----:B------:R-:W-:-:S03]  /*c3e0*/  @P2 IMAD.MOV.U32 R5, RZ, RZ, R161 ;  /* 0x000000ffff052224 */ /* 0x000fc600078e00a1 */
[----:B------:R-:W-:-:S05]  /*c3f0*/  FFMA R4, R51, R2, R4 ;  /* 0x0000000233047223 */ /* 0x000fca0000000004 */
[----:B------:R-:W-:-:S04]  /*c400*/  F2FP.BF16.F32.PACK_AB R4, RZ, R4 ;  /* 0x00000004ff04723e */ /* 0x000fc800000010ff */
[----:B------:R-:W-:Y:S02]  /*c410*/  PRMT R10, R4, 0x7610, R10 ;  /* 0x00007610040a7816 */ /* 0x000fe4000000000a */
[----:B------:R-:W-:-:S05]  /*c420*/  @P2 MOV R4, R160 ;  /* 0x000000a000042202 */ /* 0x000fca0000000f00 */
[----:B------:R0:W-:Y:S01]  /*c430*/  @P2 STG.E.U16 desc[UR36][R4.64+0x62], R10 ;  /* 0x0000620a04002986 */ /* 0x0001e2000c101524 */
[----:B------:R-:W-:Y:S05]  /*c440*/  @!P3 BRA `(.L_x_343) ;  /* 0x000000000004b947 */ /* 0x000fea0003800000 */
[----:B------:R0:W5:Y:S02]  /*c450*/  LDG.E.LTC128B.U16 R3, desc[UR36][R6.64+0x70] ;  /* 0x0000702406037981 */ /* 0x000164000c1e1520 */
.L_x_343:
[----:B------:R-:W-:Y:S05]  /*c460*/  BSYNC B1 ;  /* 0x0000000000017941 */ /* 0x000fea0003800000 */
.L_x_342:
        /* <DEDUP_REMOVED lines=9> */
.L_x_345:
[----:B------:R-:W-:Y:S05]  /*c500*/  BSYNC B1 ;  /* 0x0000000000017941 */ /* 0x000fea0003800000 */
.L_x_344:
        /* <DEDUP_REMOVED lines=9> */
.L_x_347:
[----:B------:R-:W-:Y:S05]  /*c5a0*/  BSYNC B1 ;  /* 0x0000000000017941 */ /* 0x000fea0003800000 */
.L_x_346:
        /* <DEDUP_REMOVED lines=12> */
.L_x_349:
[----:B------:R-:W-:Y:S05]  /*c670*/  BSYNC B1 ;  /* 0x0000000000017941 */ /* 0x000fea0003800000 */
.L_x_348:
[----:B0----5:R-:W-:Y:S01]  /*c680*/  IMAD.U32 R5, R3, 0x10000, RZ ;  /* 0x0001000003057824 */ /* 0x021fe200078e00ff */
[----:B------:R-:W-:Y:S01]  /*c690*/  ISETP.GT.AND P3, PT, R0, 0x40, P0 ;  /* 0x000000400000780c */ /* 0x000fe20000764270 */
[----:B------:R-:W-:Y:S02]  /*c6a0*/  BSSY B1, `(.L_x_350) ;  /* 0x000000a000017945 */ /* 0x000fe40003800000 */
[----:B------:R-:W-:Y:S01]  /*c6b0*/  FMUL R4, R5, R16 ;  /* 0x0000001005047220 */ /* 0x000fe20000400000 */
[----:B------:R-:W-:-:S03]  /*c6c0*/  @P2 MOV R5, R161 ;  /* 0x000000a100052202 */ /* 0x000fc60000000f00 */
[----:B------:R-:W-:-:S05]  /*c6d0*/  FFMA R4, R55, R2, R4 ;  /* 0x0000000237047223 */ /* 0x000fca0000000004 */
[----:B------:R-:W-:-:S04]  /*c6e0*/  F2FP.BF16.F32.PACK_AB R4, RZ, R4 ;  /* 0x00000004ff04723e */ /* 0x000fc800000010ff */
[----:B------:R-:W-:Y:S01]  /*c6f0*/  PRMT R10, R4, 0x7610, R10 ;  /* 0x00007610040a7816 */ /* 0x000fe2000000000a */
[----:B------:R-:W-:-:S05]  /*c700*/  @P2 IMAD.MOV.U32 R4, RZ, RZ, R160 ;  /* 0x000000ffff042224 */ /* 0x000fca00078e00a0 */
[----:B------:R0:W-:Y:S01]  /*c710*/  @P2 STG.E.U16 desc[UR36][R4.64+0x72], R10 ;  /* 0x0000720a04002986 */ /* 0x0001e2000c101524 */
[----:B------:R-:W-:Y:S05]  /*c720*/  @!P3 BRA `(.L_x_351) ;  /* 0x000000000004b947 */ /* 0x000fea0003800000 */
[----:B------:R0:W5:Y:S02]  /*c730*/  LDG.E.LTC128B.U16 R3, desc[UR36][R6.64+0x80] ;  /* 0x0000802406037981 */ /* 0x000164000c1e1520 */
.L_x_351:
[----:B------:R-:W-:Y:S05]  /*c740*/  BSYNC B1 ;  /* 0x0000000000017941 */ /* 0x000fea0003800000 */
.L_x_350:
        /* <DEDUP_REMOVED lines=9> */
.L_x_353:
[----:B------:R-:W-:Y:S05]  /*c7e0*/  BSYNC B1 ;  /* 0x0000000000017941 */ /* 0x000fea0003800000 */
.L_x_352:
        /* <DEDUP_REMOVED lines=9> */
.L_x_355:
[----:B------:R-:W-:Y:S05]  /*c880*/  BSYNC B1 ;  /* 0x0000000000017941 */ /* 0x000fea0003800000 */
.L_x_354:
        /* <DEDUP_REMOVED lines=12> */
.L_x_357:
[----:B------:R-:W-:Y:S05]  /*c950*/  BSYNC B1 ;  /* 0x0000000000017941 */ /* 0x000fea0003800000 */
.L_x_356:
        /* <DEDUP_REMOVED lines=12> */
.L_x_359:
[----:B------:R-:W-:Y:S05]  /*ca20*/  BSYNC B1 ;  /* 0x0000000000017941 */ /* 0x000fea0003800000 */
.L_x_358:
[----:B0----5:R-:W-:Y:S01]  /*ca30*/  SHF.L.U32 R5, R3, 0x10, RZ ;  /* 0x0000001003057819 */ /* 0x021fe200000006ff */
[----:B------:R-:W-:Y:S01]  /*ca40*/  BSSY B1, `(.L_x_360) ;  /* 0x0000008000017945 */ /* 0x000fe20003800000 */
[----:B------:R-:W-:-:S03]  /*ca50*/  ISETP.GT.AND P2, PT, R0, 0x49, P0 ;  /* 0x000000490000780c */ /* 0x000fc60000744270 */
[----:B------:R-:W-:-:S04]  /*ca60*/  FMUL R5, R5, R16 ;  /* 0x0000001005057220 */ /* 0x000fc80000400000 */
[----:B------:R-:W-:-:S05]  /*ca70*/  FFMA R5, R60, R2, R5 ;  /* 0x000000023c057223 */ /* 0x000fca0000000005 */
[----:B------:R-:W-:-:S05]  /*ca80*/  F2FP.BF16.F32.PACK_AB R5, RZ, R5 ;  /* 0x00000005ff05723e */ /* 0x000fca00000010ff */
[----:B------:R0:W-:Y:S01]  /*ca90*/  @P3 STG.E.U16 desc[UR36][R8.64+0x90], R5 ;  /* 0x0000900508003986 */ /* 0x0001e2000c101524 */
[----:B------:R-:W-:Y:S05]  /*caa0*/  @!P2 BRA `(.L_x_361) ;  /* 0x000000000004a947 */ /* 0x000fea0003800000 */
[----:B------:R0:W5:Y:S02]  /*cab0*/  LDG.E.LTC128B.U16 R3, desc[UR36][R6.64+0x92] ;  /* 0x0000922406037981 */ /* 0x000164000c1e1520 */
.L_x_361:
[----:B------:R-:W-:Y:S05]  /*cac0*/  BSYNC B1 ;  /* 0x0000000000017941 */ /* 0x000fea0003800000 */
.L_x_360:
        /* <DEDUP_REMOVED lines=9> */
.L_x_363:
[----:B------:R-:W-:Y:S05]  /*cb60*/  BSYNC B1 ;  /* 0x0000000000017941 */ /* 0x000fea0003800000 */
.L_x_362:
        /* <DEDUP_REMOVED lines=12> */
.L_x_365:
[----:B------:R-:W-:Y:S05]  /*cc30*/  BSYNC B1 ;  /* 0x0000000000017941 */ /* 0x000fea0003800000 */
.L_x_364:
        /* <DEDUP_REMOVED lines=12> */
.L_x_367:
[----:B------:R-:W-:Y:S05]  /*cd00*/  BSYNC B1 ;  /* 0x0000000000017941 */ /* 0x000fea0003800000 */
.L_x_366:
        /* <DEDUP_REMOVED lines=9> */
.L_x_369:
[----:B------:R-:W-:Y:S05]  /*cda0*/  BSYNC B1 ;  /* 0x0000000000017941 */ /* 0x000fea0003800000 */
.L_x_368:
        /* <DEDUP_REMOVED lines=9> */
.L_x_371:
[----:B------:R-:W-:Y:S05]  /*ce40*/  BSYNC B1 ;  /* 0x0000000000017941 */ /* 0x000fea0003800000 */
.L_x_370:
        /* <DEDUP_REMOVED lines=12> */
.L_x_373:
[----:B------:R-:W-:Y:S05]  /*cf10*/  BSYNC B1 ;  /* 0x0000000000017941 */ /* 0x000fea0003800000 */
.L_x_372:
        /* <DEDUP_REMOVED lines=12> */
.L_x_375:
[----:B------:R-:W-:Y:S05]  /*cfe0*/  BSYNC B1 ;  /* 0x0000000000017941 */ /* 0x000fea0003800000 */
.L_x_374:
        /* <DEDUP_REMOVED lines=9> */
.L_x_377:
[----:B------:R-:W-:Y:S05]  /*d080*/  BSYNC B1 ;  /* 0x0000000000017941 */ /* 0x000fea0003800000 */
.L_x_376:
        /* <DEDUP_REMOVED lines=9> */
.L_x_379:
[----:B------:R-:W-:Y:S05]  /*d120*/  BSYNC B1 ;  /* 0x0000000000017941 */ /* 0x000fea0003800000 */
.L_x_378:
[----:B-----5:R-:W-:Y:S01]  /*d130*/  SHF.L.U32 R5, R3, 0x10, RZ ;  /* 0x0000001003057819 */ /* 0x020fe200000006ff */
[----:B0-----:R-:W-:Y:S01]  /*d140*/  @P3 IMAD.MOV.U32 R4, RZ, RZ, R160 ;  /* 0x000000ffff043224 */ /* 0x001fe200078e00a0 */
[----:B------:R-:W-:Y:S01]  /*d150*/  ISETP.GT.AND P2, PT, R0, 0x59, P1 ;  /* 0x000000590000780c */ /* 0x000fe20000f44270 */
[----:B------:R-:W-:Y:S02]  /*d160*/  BSSY B1, `(.L_x_380) ;  /* 0x0000009000017945 */ /* 0x000fe40003800000 */
        /* <DEDUP_REMOVED lines=8> */
.L_x_381:
[----:B------:R-:W-:Y:S05]  /*d1f0*/  BSYNC B1 ;  /* 0x0000000000017941 */ /* 0x000fea0003800000 */
.L_x_380:
        /* <DEDUP_REMOVED lines=12> */
.L_x_383:
[----:B------:R-:W-:Y:S05]  /*d2c0*/  BSYNC B1 ;  /* 0x0000000000017941 */ /* 0x000fea0003800000 */
.L_x_382:
        /* <DEDUP_REMOVED lines=9> */
.L_x_385:
[----:B------:R-:W-:Y:S05]  /*d360*/  BSYNC B1 ;  /* 0x0000000000017941 */ /* 0x000fea0003800000 */
.L_x_384:
        /* <DEDUP_REMOVED lines=9> */
.L_x_387:
[----:B------:R-:W-:Y:S05]  /*d400*/  BSYNC B1 ;  /* 0x0000000000017941 */ /* 0x000fea0003800000 */
.L_x_386:
        /* <DEDUP_REMOVED lines=12> */
.L_x_389:
[----:B------:R-:W-:Y:S05]  /*d4d0*/  BSYNC B1 ;  /* 0x0000000000017941 */ /* 0x000fea0003800000 */
.L_x_388:
        /* <DEDUP_REMOVED lines=12> */
.L_x_391:
[----:B------:R-:W-:Y:S05]  /*d5a0*/  BSYNC B1 ;  /* 0x0000000000017941 */ /* 0x000fea0003800000 */
.L_x_390:
        /* <DEDUP_REMOVED lines=9> */
.L_x_393:
[----:B------:R-:W-:Y:S05]  /*d640*/  BSYNC B1 ;  /* 0x0000000000017941 */ /* 0x000fea0003800000 */
.L_x_392:
        /* <DEDUP_REMOVED lines=9> */
.L_x_395:
[----:B------:R-:W-:Y:S05]  /*d6e0*/  BSYNC B1 ;  /* 0x0000000000017941 */ /* 0x000fea0003800000 */
.L_x_394:
        /* <DEDUP_REMOVED lines=12> */
.L_x_397:
[----:B------:R-:W-:Y:S05]  /*d7b0*/  BSYNC B1 ;  /* 0x0000000000017941 */ /* 0x000fea0003800000 */
.L_x_396:
        /* <DEDUP_REMOVED lines=12> */
.L_x_399:
[----:B------:R-:W-:Y:S05]  /*d880*/  BSYNC B1 ;  /* 0x0000000000017941 */ /* 0x000fea0003800000 */
.L_x_398:
        /* <DEDUP_REMOVED lines=9> */
.L_x_401:
[----:B------:R-:W-:Y:S05]  /*d920*/  BSYNC B1 ;  /* 0x0000000000017941 */ /* 0x000fea0003800000 */
.L_x_400:
        /* <DEDUP_REMOVED lines=9> */
.L_x_403:
[----:B------:R-:W-:Y:S05]  /*d9c0*/  BSYNC B1 ;  /* 0x0000000000017941 */ /* 0x000fea0003800000 */
.L_x_402:
        /* <DEDUP_REMOVED lines=12> */
.L_x_405:
[----:B------:R-:W-:Y:S05]  /*da90*/  BSYNC B1 ;  /* 0x0000000000017941 */ /* 0x000fea0003800000 */
.L_x_404:
        /* <DEDUP_REMOVED lines=12> */
.L_x_407:
[----:B------:R-:W-:Y:S05]  /*db60*/  BSYNC B1 ;  /* 0x0000000000017941 */ /* 0x000fea0003800000 */
.L_x_406:
        /* <DEDUP_REMOVED lines=9> */
.L_x_409:
[----:B------:R-:W-:Y:S05]  /*dc00*/  BSYNC B1 ;  /* 0x0000000000017941 */ /* 0x000fea0003800000 */
.L_x_408:
        /* <DEDUP_REMOVED lines=9> */
.L_x_411:
[----:B------:R-:W-:Y:S05]  /*dca0*/  BSYNC B1 ;  /* 0x0000000000017941 */ /* 0x000fea0003800000 */
.L_x_410:
        /* <DEDUP_REMOVED lines=12> */
.L_x_413:
[----:B------:R-:W-:Y:S05]  /*dd70*/  BSYNC B1 ;  /* 0x0000000000017941 */ /* 0x000fea0003800000 */
.L_x_412:
        /* <DEDUP_REMOVED lines=12> */
.L_x_415:
[----:B------:R-:W-:Y:S05]  /*de40*/  BSYNC B1 ;  /* 0x0000000000017941 */ /* 0x000fea0003800000 */
.L_x_414:
        /* <DEDUP_REMOVED lines=9> */
.L_x_417:
[----:B------:R-:W-:Y:S05]  /*dee0*/  BSYNC B1 ;  /* 0x0000000000017941 */ /* 0x000fea0003800000 */
.L_x_416:
        /* <DEDUP_REMOVED lines=9> */
.L_x_419:
[----:B------:R-:W-:Y:S05]  /*df80*/  BSYNC B1 ;  /* 0x0000000000017941 */ /* 0x000fea0003800000 */
.L_x_418:
        /* <DEDUP_REMOVED lines=12> */
.L_x_421:
[----:B------:R-:W-:Y:S05]  /*e050*/  BSYNC B1 ;  /* 0x0000000000017941 */ /* 0x000fea0003800000 */
.L_x_420:
        /* <DEDUP_REMOVED lines=12> */
.L_x_423:
[----:B------:R-:W-:Y:S05]  /*e120*/  BSYNC B1 ;  /* 0x0000000000017941 */ /* 0x000fea0003800000 */
.L_x_422:
        /* <DEDUP_REMOVED lines=9> */
.L_x_425:
[----:B------:R-:W-:Y:S05]  /*e1c0*/  BSYNC B1 ;  /* 0x0000000000017941 */ /* 0x000fea0003800000 */
.L_x_424:
        /* <DEDUP_REMOVED lines=9> */
.L_x_427:
[----:B------:R-:W-:Y:S05]  /*e260*/  BSYNC B1 ;  /* 0x0000000000017941 */ /* 0x000fea0003800000 */
.L_x_426:
        /* <DEDUP_REMOVED lines=12> */
.L_x_429:
[----:B------:R-:W-:Y:S05]  /*e330*/  BSYNC B1 ;  /* 0x0000000000017941 */ /* 0x000fea0003800000 */
.L_x_428:
        /* <DEDUP_REMOVED lines=12> */
.L_x_431:
[----:B------:R-:W-:Y:S05]  /*e400*/  BSYNC B1 ;  /* 0x0000000000017941 */ /* 0x000fea0003800000 */
.L_x_430:
        /* <DEDUP_REMOVED lines=9> */
.L_x_433:
[----:B------:R-:W-:Y:S05]  /*e4a0*/  BSYNC B1 ;  /* 0x0000000000017941 */ /* 0x000fea0003800000 */
.L_x_432:
        /* <DEDUP_REMOVED lines=9> */
.L_x_435:
[----:B------:R-:W-:Y:S05]  /*e540*/  BSYNC B1 ;  /* 0x0000000000017941 */ /* 0x000fea0003800000 */
.L_x_434:
        /* <DEDUP_REMOVED lines=12> */
.L_x_437:
[----:B------:R-:W-:Y:S05]  /*e610*/  BSYNC B1 ;  /* 0x0000000000017941 */ /* 0x000fea0003800000 */
.L_x_436:
        /* <DEDUP_REMOVED lines=12> */
.L_x_439:
[----:B------:R-:W-:Y:S05]  /*e6e0*/  BSYNC B1 ;  /* 0x0000000000017941 */ /* 0x000fea0003800000 */
.L_x_438:
        /* <DEDUP_REMOVED lines=9> */
.L_x_441:
[----:B------:R-:W-:Y:S05]  /*e780*/  BSYNC B1 ;  /* 0x0000000000017941 */ /* 0x000fea0003800000 */
.L_x_440:
        /* <DEDUP_REMOVED lines=9> */
.L_x_443:
[----:B------:R-:W-:Y:S05]  /*e820*/  BSYNC B1 ;  /* 0x0000000000017941 */ /* 0x000fea0003800000 */
.L_x_442:
        /* <DEDUP_REMOVED lines=12> */
.L_x_445:
[----:B------:R-:W-:Y:S05]  /*e8f0*/  BSYNC B1 ;  /* 0x0000000000017941 */ /* 0x000fea0003800000 */
.L_x_444:
        /* <DEDUP_REMOVED lines=12> */
.L_x_447:
[----:B------:R-:W-:Y:S05]  /*e9c0*/  BSYNC B1 ;  /* 0x0000000000017941 */ /* 0x000fea0003800000 */
.L_x_446:
        /* <DEDUP_REMOVED lines=9> */
.L_x_449:
[----:B------:R-:W-:Y:S05]  /*ea60*/  BSYNC B1 ;  /* 0x0000000000017941 */ /* 0x000fea0003800000 */
.L_x_448:
        /* <DEDUP_REMOVED lines=9> */
.L_x_451:
[----:B------:R-:W-:Y:S05]  /*eb00*/  BSYNC B1 ;  /* 0x0000000000017941 */ /* 0x000fea0003800000 */
.L_x_450:
        /* <DEDUP_REMOVED lines=12> */
.L_x_453:
[----:B------:R-:W-:Y:S05]  /*ebd0*/  BSYNC B1 ;  /* 0x0000000000017941 */ /* 0x000fea0003800000 */
.L_x_452:
        /* <DEDUP_REMOVED lines=12> */
.L_x_455:
[----:B------:R-:W-:Y:S05]  /*eca0*/  BSYNC B1 ;  /* 0x0000000000017941 */ /* 0x000fea0003800000 */
.L_x_454:
        /* <DEDUP_REMOVED lines=9> */
.L_x_457:
[----:B------:R-:W-:Y:S05]  /*ed40*/  BSYNC B1 ;  /* 0x0000000000017941 */ /* 0x000fea0003800000 */
.L_x_456:
        /* <DEDUP_REMOVED lines=9> */
.L_x_459:
[----:B------:R-:W-:Y:S05]  /*ede0*/  BSYNC B1 ;  /* 0x0000000000017941 */ /* 0x000fea0003800000 */
.L_x_458:
        /* <DEDUP_REMOVED lines=12> */
.L_x_461:
[----:B------:R-:W-:Y:S05]  /*eeb0*/  BSYNC B1 ;  /* 0x0000000000017941 */ /* 0x000fea0003800000 */
.L_x_460:
        /* <DEDUP_REMOVED lines=12> */
.L_x_463:
[----:B------:R-:W-:Y:S05]  /*ef80*/  BSYNC B1 ;  /* 0x0000000000017941 */ /* 0x000fea0003800000 */
.L_x_462:
        /* <DEDUP_REMOVED lines=9> */
.L_x_465:
[----:B------:R-:W-:Y:S05]  /*f020*/  BSYNC B1 ;  /* 0x0000000000017941 */ /* 0x000fea0003800000 */
.L_x_464:
        /* <DEDUP_REMOVED lines=9> */
.L_x_467:
[----:B------:R-:W-:Y:S05]  /*f0c0*/  BSYNC B1 ;  /* 0x0000000000017941 */ /* 0x000fea0003800000 */
.L_x_466:
        /* <DEDUP_REMOVED lines=12> */
.L_x_469:
[----:B------:R-:W-:Y:S05]  /*f190*/  BSYNC B1 ;  /* 0x0000000000017941 */ /* 0x000fea0003800000 */
.L_x_468:
        /* <DEDUP_REMOVED lines=12> */
.L_x_471:
[----:B------:R-:W-:Y:S05]  /*f260*/  BSYNC B1 ;  /* 0x0000000000017941 */ /* 0x000fea0003800000 */
.L_x_470:
        /* <DEDUP_REMOVED lines=9> */
.L_x_473:
[----:B------:R-:W-:Y:S05]  /*f300*/  BSYNC B1 ;  /* 0x0000000000017941 */ /* 0x000fea0003800000 */
.L_x_472:
        /* <DEDUP_REMOVED lines=9> */
.L_x_475:
[----:B------:R-:W-:Y:S05]  /*f3a0*/  BSYNC B1 ;  /* 0x0000000000017941 */ /* 0x000fea0003800000 */
.L_x_474:
        /* <DEDUP_REMOVED lines=12> */
.L_x_477:
[----:B------:R-:W-:Y:S05]  /*f470*/  BSYNC B1 ;  /* 0x0000000000017941 */ /* 0x000fea0003800000 */
.L_x_476:
        /* <DEDUP_REMOVED lines=12> */
.L_x_479:
[----:B------:R-:W-:Y:S05]  /*f540*/  BSYNC B1 ;  /* 0x0000000000017941 */ /* 0x000fea0003800000 */
.L_x_478:
        /* <DEDUP_REMOVED lines=9> */
.L_x_481:
[----:B------:R-:W-:Y:S05]  /*f5e0*/  BSYNC B1 ;  /* 0x0000000000017941 */ /* 0x000fea0003800000 */
.L_x_480:
        /* <DEDUP_REMOVED lines=9> */
.L_x_483:
[----:B------:R-:W-:Y:S05]  /*f680*/  BSYNC B1 ;  /* 0x0000000000017941 */ /* 0x000fea0003800000 */
.L_x_482:
        /* <DEDUP_REMOVED lines=12> */
.L_x_485:
[----:B------:R-:W-:Y:S05]  /*f750*/  BSYNC B1 ;  /* 0x0000000000017941 */ /* 0x000fea0003800000 */
.L_x_484:
        /* <DEDUP_REMOVED lines=12> */
.L_x_487:
[----:B------:R-:W-:Y:S05]  /*f820*/  BSYNC B1 ;  /* 0x0000000000017941 */ /* 0x000fea0003800000 */
.L_x_486:
        /* <DEDUP_REMOVED lines=9> */
.L_x_489:
[----:B------:R-:W-:Y:S05]  /*f8c0*/  BSYNC B1 ;  /* 0x0000000000017941 */ /* 0x000fea0003800000 */
.L_x_488:
        /* <DEDUP_REMOVED lines=9> */
.L_x_491:
[----:B------:R-:W-:Y:S05]  /*f960*/  BSYNC B1 ;  /* 0x0000000000017941 */ /* 0x000fea0003800000 */
.L_x_490:
        /* <DEDUP_REMOVED lines=12> */
.L_x_493:
[----:B------:R-:W-:Y:S05]  /*fa30*/  BSYNC B1 ;  /* 0x0000000000017941 */ /* 0x000fea0003800000 */
.L_x_492:
        /* <DEDUP_REMOVED lines=12> */
.L_x_495:
[----:B------:R-:W-:Y:S05]  /*fb00*/  BSYNC B1 ;  /* 0x0000000000017941 */ /* 0x000fea0003800000 */
.L_x_494:
        /* <DEDUP_REMOVED lines=9> */
.L_x_497:
[----:B------:R-:W-:Y:S05]  /*fba0*/  BSYNC B1 ;  /* 0x0000000000017941 */ /* 0x000fea0003800000 */
.L_x_496:
        /* <DEDUP_REMOVED lines=9> */
.L_x_499:
[----:B------:R-:W-:Y:S05]  /*fc40*/  BSYNC B1 ;  /* 0x0000000000017941 */ /* 0x000fea0003800000 */
.L_x_498:
        /* <DEDUP_REMOVED lines=12> */
.L_x_501:
[----:B------:R-:W-:Y:S05]  /*fd10*/  BSYNC B1 ;  /* 0x0000000000017941 */ /* 0x000fea0003800000 */
.L_x_500:
        /* <DEDUP_REMOVED lines=12> */
.L_x_503:
[----:B------:R-:W-:Y:S05]  /*fde0*/  BSYNC B1 ;  /* 0x0000000000017941 */ /* 0x000fea0003800000 */
.L_x_502:
        /* <DEDUP_REMOVED lines=9> */
.L_x_505:
[----:B------:R-:W-:Y:S05]  /*fe80*/  BSYNC B1 ;  /* 0x0000000000017941 */ /* 0x000fea0003800000 */
.L_x_504:
        /* <DEDUP_REMOVED lines=9> */
.L_x_507:
[----:B------:R-:W-:Y:S05]  /*ff20*/  BSYNC B1 ;  /* 0x0000000000017941 */ /* 0x000fea0003800000 */
.L_x_506:
        /* <DEDUP_REMOVED lines=12> */
.L_x_509:
[----:B------:R-:W-:Y:S05]  /*fff0*/  BSYNC B1 ;  /* 0x0000000000017941 */ /* 0x000fea0003800000 */
.L_x_508:
        /* <DEDUP_REMOVED lines=12> */
.L_x_511:
[----:B------:R-:W-:Y:S05]  /*100c0*/  BSYNC B1 ;  /* 0x0000000000017941 */ /* 0x000fea0003800000 */
.L_x_510:
        /* <DEDUP_REMOVED lines=9> */
.L_x_513:
[----:B------:R-:W-:Y:S05]  /*10160*/  BSYNC B1 ;  /* 0x0000000000017941 */ /* 0x000fea0003800000 */
.L_x_512:
        /* <DEDUP_REMOVED lines=9> */
.L_x_515:
[----:B------:R-:W-:Y:S05]  /*10200*/  BSYNC B1 ;  /* 0x0000000000017941 */ /* 0x000fea0003800000 */
.L_x_514:
        /* <DEDUP_REMOVED lines=12> */
.L_x_517:
[----:B------:R-:W-:Y:S05]  /*102d0*/  BSYNC B1 ;  /* 0x0000000000017941 */ /* 0x000fea0003800000 */
.L_x_516:
        /* <DEDUP_REMOVED lines=12> */
.L_x_519:
[----:B------:R-:W-:Y:S05]  /*103a0*/  BSYNC B1 ;  /* 0x0000000000017941 */ /* 0x000fea0003800000 */
.L_x_518:
        /* <DEDUP_REMOVED lines=9> */
.L_x_521:
[----:B------:R-:W-:Y:S05]  /*10440*/  BSYNC B1 ;  /* 0x0000000000017941 */ /* 0x000fea0003800000 */
.L_x_520:
        /* <DEDUP_REMOVED lines=9> */
.L_x_523:
[----:B------:R-:W-:Y:S05]  /*104e0*/  BSYNC B1 ;  /* 0x0000000000017941 */ /* 0x000fea0003800000 */
.L_x_522:
        /* <DEDUP_REMOVED lines=12> */
.L_x_525:
[----:B------:R-:W-:Y:S05]  /*105b0*/  BSYNC B1 ;  /* 0x0000000000017941 */ /* 0x000fea0003800000 */
.L_x_524:
        /* <DEDUP_REMOVED lines=12> */
.L_x_527:
[----:B------:R-:W-:Y:S05]  /*10680*/  BSYNC B1 ;  /* 0x0000000000017941 */ /* 0x000fea0003800000 */
.L_x_526:
        /* <DEDUP_REMOVED lines=9> */
.L_x_529:
[----:B------:R-:W-:Y:S05]  /*10720*/  BSYNC B1 ;  /* 0x0000000000017941 */ /* 0x000fea0003800000 */
.L_x_528:
        /* <DEDUP_REMOVED lines=9> */
.L_x_531:
[----:B------:R-:W-:Y:S05]  /*107c0*/  BSYNC B1 ;  /* 0x0000000000017941 */ /* 0x000fea0003800000 */
.L_x_530:
        /* <DEDUP_REMOVED lines=12> */
.L_x_533:
[----:B------:R-:W-:Y:S05]  /*10890*/  BSYNC B1 ;  /* 0x0000000000017941 */ /* 0x000fea0003800000 */
.L_x_532:
        /* <DEDUP_REMOVED lines=12> */
.L_x_535:
[----:B------:R-:W-:Y:S05]  /*10960*/  BSYNC B1 ;  /* 0x0000000000017941 */ /* 0x000fea0003800000 */
.L_x_534:
        /* <DEDUP_REMOVED lines=9> */
.L_x_537:
[----:B------:R-:W-:Y:S05]  /*10a00*/  BSYNC B1 ;  /* 0x0000000000017941 */ /* 0x000fea0003800000 */
.L_x_536:
        /* <DEDUP_REMOVED lines=9> */
.L_x_539:
[----:B------:R-:W-:Y:S05]  /*10aa0*/  BSYNC B1 ;  /* 0x0000000000017941 */ /* 0x000fea0003800000 */
.L_x_538:
[----:B-----5:R-:W-:Y:S01]  /*10ab0*/  IMAD.U32 R5, R3, 0x10000, RZ ;  /* 0x0001000003057824 */ /* 0x020fe200078e00ff */
[----:B------:R-:W-:Y:S01]  /*10ac0*/  ISETP.GT.AND P1, PT, R0, 0xf9, P1 ;  /* 0x000000f90000780c */ /* 0x000fe20000f24270 */
[----:B0-----:R-:W-:Y:S01]  /*10ad0*/  @P2 IMAD.MOV.U32 R4, RZ, RZ, R160 ;  /* 0x000000ffff042224 */ /* 0x001fe200078e00a0 */
[----:B------:R-:W-:Y:S01]  /*10ae0*/  BSSY B1, `(.L_x_540) ;  /* 0x0000009000017945 */ /* 0x000fe20003800000 */
[----:B------:R-:W-:-:S04]  /*10af0*/  FMUL R5, R5, R16 ;  /* 0x0000001005057220 */ /* 0x000fc80000400000 */
[----:B------:R-:W-:-:S05]  /*10b00*/  FFMA R5, R150, R2, R5 ;  /* 0x0000000296057223 */ /* 0x000fca0000000005 */
[----:B------:R-:W-:-:S04]  /*10b10*/  F2FP.BF16.F32.PACK_AB R5, RZ, R5 ;  /* 0x00000005ff05723e */ /* 0x000fc800000010ff */
[----:B-1--4-:R-:W-:Y:S02]  /*10b20*/  PRMT R6, R5, 0x7610, R6 ;  /* 0x0000761005067816 */ /* 0x012fe40000000006 */
[----:B------:R-:W-:-:S05]  /*10b30*/  @P2 MOV R5, R161 ;  /* 0x000000a100052202 */ /* 0x000fca0000000f00 */
[----:B------:R0:W-:Y:S01]  /*10b40*/  @P2 STG.E.U16 desc[UR36][R4.64+0x1f0], R6 ;  /* 0x0001f00604002986 */ /* 0x0001e2000c101524 */
[----:B------:R-:W-:Y:S05]  /*10b50*/  @!P1 BRA `(.L_x_541) ;  /* 0x0000000000049947 */ /* 0x000fea0003800000 */
[----:B------:R1:W5:Y:S02]  /*10b60*/  LDG.E.LTC128B.U16 R3, desc[UR36][R12.64+0x1f2] ;  /* 0x0001f2240c037981 */ /* 0x000364000c1e1520 */
.L_x_541:
[----:B------:R-:W-:Y:S05]  /*10b70*/  BSYNC B1 ;  /* 0x0000000000017941 */ /* 0x000fea0003800000 */
.L_x_540:
[----:B------:R-:W-:Y:S05]  /*10b80*/  @!P1 BRA `(.L_x_542) ;  /* 0x0000004c00b09947 */ /* 0x000fea0003800000 */
[----:B-----5:R-:W-:-:S04]  /*10b90*/  IMAD.U32 R3, R3, 0x10000, RZ ;  /* 0x0001000003037824 */ /* 0x020fc800078e00ff */
[----:B------:R-:W-:-:S04]  /*10ba0*/  FMUL R0, R3, R16 ;  /* 0x0000001003007220 */ /* 0x000fc80000400000 */
[----:B------:R-:W-:-:S05]  /*10bb0*/  FFMA R0, R151, R2, R0 ;  /* 0x0000000297007223 */ /* 0x000fca0000000000 */
[----:B------:R-:W-:-:S05]  /*10bc0*/  F2FP.BF16.F32.PACK_AB R0, RZ, R0 ;  /* 0x00000000ff00723e */ /* 0x000fca00000010ff */
[----:B------:R4:W-:Y:S01]  /*10bd0*/  STG.E.U16 desc[UR36][R160.64+0x1f2], R0 ;  /* 0x0001f200a0007986 */ /* 0x0009e2000c101524 */
[----:B------:R-:W-:Y:S05]  /*10be0*/  BRA `(.L_x_542) ;  /* 0x0000004c00987947 */ /* 0x000fea0003800000 */
.L_x_35:
[----:B------:R-:W2:Y:S01]  /*10bf0*/  LDL.LU R3, [R1] ;  /* 0x0000000001037983 */ /* 0x000ea20000300800 */
[----:B------:R-:W-:-:S03]  /*10c00*/  ULDC.64 UR4, c[0x0][0x5c0] ;  /* 0x0001700000047ab9 */ /* 0x000fc60000000a00 */
[----:B------:R-:W3:Y:S04]  /*10c10*/  LDL.LU R9, [R1+0x60] ;  /* 0x0000600001097983 */ /* 0x000ee80000300800 */
[----:B------:R-:W4:Y:S04]  /*10c20*/  LDL.LU R11, [R1+0x8c] ;  /* 0x00008c00010b7983 */ /* 0x000f280000300800 */
[----:B------:R-:W5:Y:S04]  /*10c30*/  LDL.LU R12, [R1+0x90] ;  /* 0x00009000010c7983 */ /* 0x000f680000300800 */
        /* <DEDUP_REMOVED lines=74> */
[----:B------:R-:W5:Y:S01]  /*110e0*/  LDL.LU R161, [R1+0x1cc] ;  /* 0x0001cc0001a17983 */ /* 0x000f620000300800 */
[----:B--2---:R-:W-:-:S03]  /*110f0*/  FMUL R3, R3, R2 ;  /* 0x0000000203037220 */ /* 0x004fc60000400000 */
[----:B------:R-:W2:Y:S01]  /*11100*/  LDL.LU R160, [R1+0x1d0] ;  /* 0x0001d00001a07983 */ /* 0x000ea20000300800 */
[----:B------:R-:W-:-:S03]  /*11110*/  LEA R4, P0, R6, UR4, 0x1 ;  /* 0x0000000406047c11 */ /* 0x000fc6000f8008ff */
[----:B------:R-:W2:Y:S04]  /*11120*/  LDL.LU R159, [R1+0x1d4] ;  /* 0x0001d400019f7983 */ /* 0x000ea80000300800 */
[----:B------:R-:W2:Y:S04]  /*11130*/  LDL.LU R158, [R1+0x1d8] ;  /* 0x0001d800019e7983 */ /* 0x000ea80000300800 */
[----:B------:R-:W2:Y:S04]  /*11140*/  LDL.LU R157, [R1+0x1dc] ;  /* 0x0001dc00019d7983 */ /* 0x000ea80000300800 */
[----:B------:R-:W2:Y:S01]  /*11150*/  LDL.LU R156, [R1+0x1e0] ;  /* 0x0001e000019c7983 */ /* 0x000ea20000300800 */
[----:B------:R-:W-:-:S03]  /*11160*/  LEA.HI.X R5, R6, UR5, R10, 0x1, P0 ;  /* 0x0000000506057c11 */ /* 0x000fc600080f0c0a */
[----:B------:R-:W2:Y:S01]  /*11170*/  LDL.LU R155, [R1+0x1e4] ;  /* 0x0001e400019b7983 */ /* 0x000ea20000300800 */
[----:B------:R-:W-:-:S03]  /*11180*/  F2FP.BF16.F32.PACK_AB R3, RZ, R3 ;  /* 0x00000003ff03723e */ /* 0x000fc600000010ff */
[----:B------:R-:W2:Y:S04]  /*11190*/  LDL.LU R154, [R1+0x1e8] ;  /* 0x0001e800019a7983 */ /* 0x000ea80000300800 */
[----:B------:R-:W2:Y:S04]  /*111a0*/  LDL.LU R23, [R1+0x1ec] ;  /* 0x0001ec0001177983 */ /* 0x000ea80000300800 */
[----:B------:R-:W2:Y:S04]  /*111b0*/  LDL.LU R22, [R1+0x1f0] ;  /* 0x0001f00001167983 */ /* 0x000ea80000300800 */
[----:B------:R-:W2:Y:S04]  /*111c0*/  LDL.LU R21, [R1+0x1f4] ;  /* 0x0001f40001157983 */ /* 0x000ea80000300800 */
[----:B------:R-:W2:Y:S04]  /*111d0*/  LDL.LU R20, [R1+0x1f8] ;  /* 0x0001f80001147983 */ /* 0x000ea80000300800 */
[----:B------:R-:W2:Y:S04]  /*111e0*/  LDL.LU R19, [R1+0x1fc] ;  /* 0x0001fc0001137983 */ /* 0x000ea80000300800 */
[----:B------:R-:W3:Y:S04]  /*111f0*/  LDL.LU R7, [R1+0x8] ;  /* 0x0000080001077983 */ /* 0x000ee80000300800 */
[----:B------:R-:W4:Y:S04]  /*11200*/  LDL.LU R6, [R1+0xc] ;  /* 0x00000c0001067983 */ /* 0x000f280000300800 */
[----:B------:R0:W-:Y:S04]  /*11210*/  @P1 STG.E.U16 desc[UR36][R4.64], R3 ;  /* 0x0000000304001986 */ /* 0x0001e8000c101524 */
[----:B0-----:R-:W5:Y:S01]  /*11220*/  LDL.LU R3, [R1+0x4] ;  /* 0x0000040001037983 */ /* 0x001f620000300800 */
[----:B------:R-:W-:Y:S01]  /*11230*/  ISETP.GT.AND P0, PT, R0, 0x1, P3 ;  /* 0x000000010000780c */ /* 0x000fe20001f04270 */
[----:B------:R-:W-:Y:S01]  /*11240*/  USHF.L.U32 UR5, UR8, 0x4, URZ ;  /* 0x0000000408057899 */ /* 0x000fe2000800063f */
[----:B------:R-:W-:Y:S01]  /*11250*/  ISETP.GT.AND P2, PT, R153, 0x8, PT ;  /* 0x000000089900780c */ /* 0x000fe20003f44270 */
[----:B------:R-:W-:Y:S01]  /*11260*/  USHF.L.U64.HI UR4, UR8, 0x4, UR9 ;  /* 0x0000000408047899 */ /* 0x000fe20008010209 */
[----:B---3--:R-:W-:-:S05]  /*11270*/  FMUL R7, R7, R2 ;  /* 0x0000000207077220 */ /* 0x008fca0000400000 */
[----:B------:R-:W-:-:S04]  /*11280*/  F2FP.BF16.F32.PACK_AB R7, RZ, R7 ;  /* 0x00000007ff07723e */ /* 0x000fc800000010ff */
[----:B------:R-:W-:Y:S01]  /*11290*/  PRMT R8, R7, 0x7610, R8 ;  /* 0x0000761007087816 */ /* 0x000fe20000000008 */
[----:B-----5:R-:W-:-:S05]  /*112a0*/  FMUL R3, R3, R2 ;  /* 0x0000000203037220 */ /* 0x020fca0000400000 */
[----:B------:R-:W-:-:S05]  /*112b0*/  F2FP.BF16.F32.PACK_AB R3, RZ, R3 ;  /* 0x00000003ff03723e */ /* 0x000fca00000010ff */
[----:B------:R4:W-:Y:S01]  /*112c0*/  @P0 STG.E.U16 desc[UR36][R4.64+0x2], R3 ;  /* 0x0000020304000986 */ /* 0x0009e2000c101524 */
[----:B------:R-:W-:Y:S01]  /*112d0*/  ISETP.GT.AND P0, PT, R0, RZ, P2 ;  /* 0x000000ff0000720c */ /* 0x000fe20001704270 */
[----:B----4-:R-:W-:Y:S01]  /*112e0*/  FMUL R3, R6, R2 ;  /* 0x0000000206037220 */ /* 0x010fe20000400000 */
[----:B------:R-:W-:-:S04]  /*112f0*/  IADD3 R6, P1, R4, UR5, RZ ;  /* 0x0000000504067c10 */ /* 0x000fc8000ff3e0ff */
[----:B------:R-:W-:Y:S02]  /*11300*/  IADD3.X R7, R5, UR4, RZ, P1, !PT ;  /* 0x0000000405077c10 */ /* 0x000fe40008ffe4ff */
[----:B------:R-:W-:-:S05]  /*11310*/  F2FP.BF16.F32.PACK_AB R3, RZ, R3 ;  /* 0x00000003ff03723e */ /* 0x000fca00000010ff */
[----:B------:R0:W-:Y:S01]  /*11320*/  @P0 STG.E.U16 desc[UR36][R6.64], R8 ;  /* 0x0000000806000986 */ /* 0x0001e2000c101524 */
[----:B------:R-:W-:-:S03]  /*11330*/  ISETP.GT.AND P0, PT, R0, 0x1, P2 ;  /* 0x000000010000780c */ /* 0x000fc60001704270 */
[----:B0-----:R-:W3:Y:S10]  /*11340*/  LDL.LU R8, [R1+0x50] ;  /* 0x0000500001087983 */ /* 0x001ef40000300800 */
[----:B------:R0:W-:Y:S04]  /*11350*/  @P0 STG.E.U16 desc[UR36][R6.64+0x2], R3 ;  /* 0x0000020306000986 */ /* 0x0001e8000c101524 */
[----:B0-----:R-:W4:Y:S01]  /*11360*/  LDL.LU R3, [R1+0x10] ;  /* 0x0000100001037983 */ /* 0x001f220000300800 */
[----:B------:R-:W-:Y:S01]  /*11370*/  ISETP.GT.AND P0, PT, R0, 0x8, P3 ;  /* 0x000000080000780c */ /* 0x000fe20001f04270 */
[----:B----4-:R-:W-:-:S05]  /*11380*/  FMUL R3, R3, R2 ;  /* 0x0000000203037220 */ /* 0x010fca0000400000 */
[----:B------:R-:W-:-:S07]  /*11390*/  F2FP.BF16.F32.PACK_AB R3, RZ, R3 ;  /* 0x00000003ff03723e */ /* 0x000fce00000010ff */
        /* <DEDUP_REMOVED lines=73> */
[----:B---3--:R-:W-:-:S05]  /*11830*/  FMUL R8, R8, R2 ;  /* 0x0000000208087220 */ /* 0x008fca0000400000 */
[----:B------:R-:W-:Y:S01]  /*11840*/  F2FP.BF16.F32.PACK_AB R8, RZ, R8 ;  /* 0x00000008ff08723e */ /* 0x000fe200000010ff */
[----:B----4-:R-:W-:-:S05]  /*11850*/  FMUL R3, R3, R2 ;  /* 0x0000000203037220 */ /* 0x010fca0000400000 */
[----:B------:R-:W-:-:S05]  /*11860*/  F2FP.BF16.F32.PACK_AB R3, RZ, R3 ;  /* 0x00000003ff03723e */ /* 0x000fca00000010ff */
[----:B------:R0:W-:Y:S01]  /*11870*/  @P0 STG.E.U16 desc[UR36][R6.64+0x42], R3 ;  /* 0x0000420306000986 */ /* 0x0001e2000c101524 */
[----:B------:R-:W-:-:S03]  /*11880*/  ISETP.GT.AND P0, PT, R0, 0x28, P3 ;  /* 0x000000280000780c */ /* 0x000fc60001f04270 */
[----:B0-----:R-:W3:Y:S01]  /*11890*/  LDL.LU R3, [R1+0x54] ;  /* 0x0000540001037983 */ /* 0x001ee20000300800 */
[----:B------:R-:W-:-:S09]  /*118a0*/  ISETP.GT.AND P1, PT, R0, 0x29, P3 ;  /* 0x000000290000780c */ /* 0x000fd20001f24270 */
[----:B------:R0:W-:Y:S04]  /*118b0*/  @P0 STG.E.U16 desc[UR36][R4.64+0x50], R8 ;  /* 0x0000500804000986 */ /* 0x0001e8000c101524 */
[----:B0-----:R-:W4:Y:S01]  /*118c0*/  LDL.LU R8, [R1+0x58] ;  /* 0x0000580001087983 */ /* 0x001f220000300800 */
[----:B---3--:R-:W-:-:S05]  /*118d0*/  FMUL R3, R3, R2 ;  /* 0x0000000203037220 */ /* 0x008fca0000400000 */
[----:B------:R-:W-:-:S05]  /*118e0*/  F2FP.BF16.F32.PACK_AB R3, RZ, R3 ;  /* 0x00000003ff03723e */ /* 0x000fca00000010ff */
[----:B------:R0:W-:Y:S01]  /*118f0*/  @P1 STG.E.U16 desc[UR36][R4.64+0x52], R3 ;  /* 0x0000520304001986 */ /* 0x0001e2000c101524 */
[----:B----4-:R-:W-:-:S05]  /*11900*/  FMUL R8, R8, R2 ;  /* 0x0000000208087220 */ /* 0x010fca0000400000 */
[----:B------:R-:W-:Y:S01]  /*11910*/  F2FP.BF16.F32.PACK_AB R8, RZ, R8 ;  /* 0x00000008ff08723e */ /* 0x000fe200000010ff */
[----:B0-----:R-:W3:Y:S03]  /*11920*/  LDL.LU R3, [R1+0x5c] ;  /* 0x00005c0001037983 */ /* 0x001ee60000300800 */
[----:B------:R-:W-:Y:S02]  /*11930*/  PRMT R10, R8, 0x7610, R10 ;  /* 0x00007610080a7816 */ /* 0x000fe4000000000a */
[----:B------:R-:W4:Y:S01]  /*11940*/  LDL.LU R8, [R1+0x64] ;  /* 0x0000640001087983 */ /* 0x000f220000300800 */
[C---:B------:R-:W-:Y:S02]  /*11950*/  ISETP.GT.AND P1, PT, R0.reuse, 0x28, P2 ;  /* 0x000000280000780c */ /* 0x040fe40001724270 */
[C---:B------:R-:W-:Y:S02]  /*11960*/  ISETP.GT.AND P4, PT, R0.reuse, 0x29, P2 ;  /* 0x000000290000780c */ /* 0x040fe40001784270 */
[C---:B------:R-:W-:Y:S01]  /*11970*/  ISETP.GT.AND P5, PT, R0.reuse, 0x30, P3 ;  /* 0x000000300000780c */ /* 0x040fe20001fa4270 */
[----:B------:R-:W-:Y:S01]  /*11980*/  FMUL R9, R9, R2 ;  /* 0x0000000209097220 */ /* 0x000fe20000400000 */
[----:B------:R-:W-:-:S04]  /*11990*/  ISETP.GT.AND P0, PT, R0, 0x31, P3 ;  /* 0x000000310000780c */ /* 0x000fc80001f04270 */
[----:B------:R-:W-:-:S03]  /*119a0*/  F2FP.BF16.F32.PACK_AB R9, RZ, R9 ;  /* 0x00000009ff09723e */ /* 0x000fc600000010ff */
[----:B------:R0:W-:Y:S04]  /*119b0*/  @P1 STG.E.U16 desc[UR36][R6.64+0x50], R10 ;  /* 0x0000500a06001986 */ /* 0x0001e8000c101524 */
[----:B0-----:R-:W5:Y:S01]  /*119c0*/  LDL.LU R10, [R1+0x74] ;  /* 0x00007400010a7983 */ /* 0x001f620000300800 */
[----:B---3--:R-:W-:-:S05]  /*119d0*/  FMUL R3, R3, R2 ;  /* 0x0000000203037220 */ /* 0x008fca0000400000 */
[----:B------:R-:W-:Y:S01]  /*119e0*/  F2FP.BF16.F32.PACK_AB R3, RZ, R3 ;  /* 0x00000003ff03723e */ /* 0x000fe200000010ff */
[----:B----4-:R-:W-:-:S04]  /*119f0*/  FMUL R8, R8, R2 ;  /* 0x0000000208087220 */ /* 0x010fc80000400000 */
[----:B------:R0:W-:Y:S04]  /*11a00*/  @P4 STG.E.U16 desc[UR36][R6.64+0x52], R3 ;  /* 0x0000520306004986 */ /* 0x0001e8000c101524 */
[----:B------:R1:W-:Y:S01]  /*11a10*/  @P5 STG.E.U16 desc[UR36][R4.64+0x60], R9 ;  /* 0x0000600904005986 */ /* 0x0003e2000c101524 */
[----:B0-----:R-:W-:-:S03]  /*11a20*/  F2FP.BF16.F32.PACK_AB R3, RZ, R8 ;  /* 0x00000008ff03723e */ /* 0x001fc600000010ff */
[----:B------:R-:W3:Y:S01]  /*11a30*/  LDL.LU R8, [R1+0x68] ;  /* 0x0000680001087983 */ /* 0x000ee20000300800 */
[----:B-1----:R-:W-:-:S03]  /*11a40*/  PRMT R9, R3, 0x7610, R9 ;  /* 0x0000761003097816 */ /* 0x002fc60000000009 */
[----:B------:R-:W4:Y:S04]  /*11a50*/  LDL.LU R3, [R1+0x6c] ;  /* 0x00006c0001037983 */ /* 0x000f280000300800 */
[----:B------:R0:W-:Y:S04]  /*11a60*/  @P0 STG.E.U16 desc[UR36][R4.64+0x62], R9 ;  /* 0x0000620904000986 */ /* 0x0001e8000c101524 */
[----:B0-----:R-:W2:Y:S01]  /*11a70*/  LDL.LU R9, [R1+0x70] ;  /* 0x0000700001097983 */ /* 0x001ea20000300800 */
[----:B------:R-:W-:Y:S01]  /*11a80*/  ISETP.GT.AND P1, PT, R0, 0x30, P2 ;  /* 0x000000300000780c */ /* 0x000fe20001724270 */
[----:B---3--:R-:W-:-:S05]  /*11a90*/  FMUL R8, R8, R2 ;  /* 0x0000000208087220 */ /* 0x008fca0000400000 */
[----:B------:R-:W-:-:S07]  /*11aa0*/  F2FP.BF16.F32.PACK_AB R8, RZ, R8 ;  /* 0x00000008ff08723e */ /* 0x000fce00000010ff */
[----:B------:R0:W-:Y:S01]  /*11ab0*/  @P1 STG.E.U16 desc[UR36][R6.64+0x60], R8 ;  /* 0x0000600806001986 */ /* 0x0001e2000c101524 */
[----:B--2---:R-:W-:-:S05]  /*11ac0*/  FMUL R9, R9, R2 ;  /* 0x0000000209097220 */ /* 0x004fca0000400000 */
[----:B0-----:R-:W-:-:S04]  /*11ad0*/  F2FP.BF16.F32.PACK_AB R8, RZ, R9 ;  /* 0x00000009ff08723e */ /* 0x001fc800000010ff */
[----:B------:R-:W-:Y:S02]  /*11ae0*/  PRMT R9, R8, 0x7610, R9 ;  /* 0x0000761008097816 */ /* 0x000fe40000000009 */
[----:B------:R-:W2:Y:S01]  /*11af0*/  LDL.LU R8, [R1+0x78] ;  /* 0x0000780001087983 */ /* 0x000ea20000300800 */
[C---:B------:R-:W-:Y:S01]  /*11b00*/  ISETP.GT.AND P4, PT, R0.reuse, 0x31, P2 ;  /* 0x000000310000780c */ /* 0x040fe20001784270 */
[-C--:B----4-:R-:W-:Y:S01]  /*11b10*/  FMUL R3, R3, R2.reuse ;  /* 0x0000000203037220 */ /* 0x090fe20000400000 */
[----:B------:R-:W-:Y:S01]  /*11b20*/  ISETP.GT.AND P5, PT, R0, 0x38, P3 ;  /* 0x000000380000780c */ /* 0x000fe20001fa4270 */
[----:B-----5:R-:W-:-:S03]  /*11b30*/  FMUL R10, R10, R2 ;  /* 0x000000020a0a7220 */ /* 0x020fc60000400000 */
[----:B------:R-:W-:Y:S02]  /*11b40*/  F2FP.BF16.F32.PACK_AB R3, RZ, R3 ;  /* 0x00000003ff03723e */ /* 0x000fe400000010ff */
[----:B------:R-:W-:-:S05]  /*11b50*/  ISETP.GT.AND P6, PT, R0, 0x39, P3 ;  /* 0x000000390000780c */ /* 0x000fca0001fc4270 */
[----:B------:R0:W-:Y:S04]  /*11b60*/  @P4 STG.E.U16 desc[UR36][R6.64+0x62], R3 ;  /* 0x0000620306004986 */ /* 0x0001e8000c101524 */
[----:B------:R1:W-:Y:S01]  /*11b70*/  @P5 STG.E.U16 desc[UR36][R4.64+0x70], R9 ;  /* 0x0000700904005986 */ /* 0x0003e2000c101524 */
[----:B0-----:R-:W-:-:S04]  /*11b80*/  F2FP.BF16.F32.PACK_AB R3, RZ, R10 ;  /* 0x0000000aff03723e */ /* 0x001fc800000010ff */
[----:B------:R-:W-:Y:S01]  /*11b90*/  PRMT R10, R3, 0x7610, R10 ;  /* 0x00007610030a7816 */ /* 0x000fe2000000000a */
[----:B-1----:R-:W3:Y:S04]  /*11ba0*/  LDL.LU R9, [R1+0x80] ;  /* 0x0000800001097983 */ /* 0x002ee80000300800 */
[----:B------:R0:W-:Y:S01]  /*11bb0*/  @P6 STG.E.U16 desc[UR36][R4.64+0x72], R10 ;  /* 0x0000720a04006986 */ /* 0x0001e2000c101524 */
[----:B--2---:R-:W-:-:S05]  /*11bc0*/  FMUL R8, R8, R2 ;  /* 0x0000000208087220 */ /* 0x004fca0000400000 */
[----:B------:R-:W-:Y:S02]  /*11bd0*/  F2FP.BF16.F32.PACK_AB R3, RZ, R8 ;  /* 0x00000008ff03723e */ /* 0x000fe400000010ff */
[----:B------:R-:W2:Y:S02]  /*11be0*/  LDL.LU R8, [R1+0x7c] ;  /* 0x00007c0001087983 */ /* 0x000ea40000300800 */
[----:B0-----:R-:W-:Y:S02]  /*11bf0*/  PRMT R10, R3, 0x7610, R10 ;  /* 0x00007610030a7816 */ /* 0x001fe4000000000a */
[----:B------:R-:W4:Y:S01]  /*11c00*/  LDL.LU R3, [R1+0x84] ;  /* 0x0000840001037983 */ /* 0x000f220000300800 */
[C---:B------:R-:W-:Y:S02]  /*11c10*/  ISETP.GT.AND P0, PT, R0.reuse, 0x38, P2 ;  /* 0x000000380000780c */ /* 0x040fe40001704270 */
[C---:B------:R-:W-:Y:S02]  /*11c20*/  ISETP.GT.AND P1, PT, R0.reuse, 0x39, P2 ;  /* 0x000000390000780c */ /* 0x040fe40001724270 */
[----:B------:R-:W-:-:S02]  /*11c30*/  ISETP.GT.AND P4, PT, R0, 0x40, P3 ;  /* 0x000000400000780c */ /* 0x000fc40001f84270 */
[----:B------:R-:W-:-:S07]  /*11c40*/  ISETP.GT.AND P5, PT, R0, 0x41, P3 ;  /* 0x000000410000780c */ /* 0x000fce0001fa4270 */
[----:B------:R0:W-:Y:S01]  /*11c50*/  @P0 STG.E.U16 desc[UR36][R6.64+0x70], R10 ;  /* 0x0000700a06000986 */ /* 0x0001e2000c101524 */
[----:B---3--:R-:W-:-:S05]  /*11c60*/  FMUL R9, R9, R2 ;  /* 0x0000000209097220 */ /* 0x008fca0000400000 */
[----:B------:R-:W-:Y:S01]  /*11c70*/  F2FP.BF16.F32.PACK_AB R9, RZ, R9 ;  /* 0x00000009ff09723e */ /* 0x000fe200000010ff */
[-C--:B--2---:R-:W-:Y:S01]  /*11c80*/  FMUL R8, R8, R2.reuse ;  /* 0x0000000208087220 */ /* 0x084fe20000400000 */
[----:B----4-:R-:W-:-:S04]  /*11c90*/  FMUL R3, R3, R2 ;  /* 0x0000000203037220 */ /* 0x010fc80000400000 */
[----:B------:R-:W-:-:S04]  /*11ca0*/  F2FP.BF16.F32.PACK_AB R8, RZ, R8 ;  /* 0x00000008ff08723e */ /* 0x000fc800000010ff */
[----:B0-----:R-:W-:Y:S02]  /*11cb0*/  PRMT R10, R8, 0x7610, R10 ;  /* 0x00007610080a7816 */ /* 0x001fe4000000000a */
[----:B------:R-:W-:Y:S01]  /*11cc0*/  F2FP.BF16.F32.PACK_AB R3, RZ, R3 ;  /* 0x00000003ff03723e */ /* 0x000fe200000010ff */
[----:B------:R-:W2:Y:S04]  /*11cd0*/  LDL.LU R8, [R1+0x88] ;  /* 0x0000880001087983 */ /* 0x000ea80000300800 */
[----:B------:R-:W-:Y:S04]  /*11ce0*/  @P1 STG.E.U16 desc[UR36][R6.64+0x72], R10 ;  /* 0x0000720a06001986 */ /* 0x000fe8000c101524 */
[----:B------:R0:W-:Y:S04]  /*11cf0*/  @P4 STG.E.U16 desc[UR36][R4.64+0x80], R9 ;  /* 0x0000800904004986 */ /* 0x0001e8000c101524 */
[----:B------:R1:W-:Y:S04]  /*11d00*/  @P5 STG.E.U16 desc[UR36][R4.64+0x82], R3 ;  /* 0x0000820304005986 */ /* 0x0003e8000c101524 */
[----:B0-----:R-:W3:Y:S04]  /*11d10*/  LDL.LU R9, [R1+0x94] ;  /* 0x0000940001097983 */ /* 0x001ee80000300800 */
[----:B-1----:R-:W4:Y:S01]  /*11d20*/  LDL.LU R3, [R1+0x98] ;  /* 0x0000980001037983 */ /* 0x002f220000300800 */
[----:B------:R-:W-:Y:S01]  /*11d30*/  ISETP.GT.AND P0, PT, R0, 0x40, P2 ;  /* 0x000000400000780c */ /* 0x000fe20001704270 */
[----:B--2---:R-:W-:-:S05]  /*11d40*/  FMUL R8, R8, R2 ;  /* 0x0000000208087220 */ /* 0x004fca0000400000 */
[----:B------:R-:W-:-:S07]  /*11d50*/  F2FP.BF16.F32.PACK_AB R8, RZ, R8 ;  /* 0x00000008ff08723e */ /* 0x000fce00000010ff */
[----:B------:R0:W-:Y:S01]  /*11d60*/  @P0 STG.E.U16 desc[UR36][R6.64+0x80], R8 ;  /* 0x0000800806000986 */ /* 0x0001e2000c101524 */
[----:B----4-:R-:W-:-:S05]  /*11d70*/  FMUL R3, R3, R2 ;  /* 0x0000000203037220 */ /* 0x010fca0000400000 */
[----:B0-----:R-:W-:Y:S02]  /*11d80*/  F2FP.BF16.F32.PACK_AB R8, RZ, R3 ;  /* 0x00000003ff08723e */ /* 0x001fe400000010ff */
[----:B------:R-:W2:Y:S02]  /*11d90*/  LDL.LU R3, [R1+0x9c] ;  /* 0x00009c0001037983 */ /* 0x000ea40000300800 */
[----:B------:R-:W-:Y:S02]  /*11da0*/  PRMT R13, R8, 0x7610, R13 ;  /* 0x00007610080d7816 */ /* 0x000fe4000000000d */
[----:B------:R-:W4:Y:S01]  /*11db0*/  LDL.LU R8, [R1+0xa0] ;  /* 0x0000a00001087983 */ /* 0x000f220000300800 */
[C---:B------:R-:W-:Y:S01]  /*11dc0*/  ISETP.GT.AND P1, PT, R0.reuse, 0x41, P2 ;  /* 0x000000410000780c */ /* 0x040fe20001724270 */
[-C--:B---3--:R-:W-:Y:S01]  /*11dd0*/  FMUL R9, R9, R2.reuse ;  /* 0x0000000209097220 */ /* 0x088fe20000400000 */
[-C--:B------:R-:W-:Y:S01]  /*11de0*/  FMUL R11, R11, R2.reuse ;  /* 0x000000020b0b7220 */ /* 0x080fe20000400000 */
[----:B------:R-:W-:Y:S01]  /*11df0*/  ISETP.GT.AND P4, PT, R0, 0x48, P3 ;  /* 0x000000480000780c */ /* 0x000fe20001f84270 */
[----:B------:R-:W-:-:S02]  /*11e00*/  FMUL R12, R12, R2 ;  /* 0x000000020c0c7220 */ /* 0x000fc40000400000 */
[----:B------:R-:W-:Y:S02]  /*11e10*/  F2FP.BF16.F32.PACK_AB R9, RZ, R9 ;  /* 0x00000009ff09723e */ /* 0x000fe400000010ff */
[----:B------:R-:W-:Y:S02]  /*11e20*/  F2FP.BF16.F32.PACK_AB R11, RZ, R11 ;  /* 0x0000000bff0b723e */ /* 0x000fe400000010ff */
[----:B------:R-:W-:Y:S02]  /*11e30*/  F2FP.BF16.F32.PACK_AB R10, RZ, R12 ;  /* 0x0000000cff0a723e */ /* 0x000fe400000010ff */
[----:B------:R-:W-:Y:S02]  /*11e40*/  PRMT R12, R9, 0x7610, R12 ;  /* 0x00007610090c7816 */ /* 0x000fe4000000000c */
[C---:B------:R-:W-:Y:S01]  /*11e50*/  ISETP.GT.AND P5, PT, R0.reuse, 0x49, P3 ;  /* 0x000000490000780c */ /* 0x040fe20001fa4270 */
[----:B------:R-:W-:Y:S01]  /*11e60*/  @P1 STG.E.U16 desc[UR36][R6.64+0x82], R11 ;  /* 0x0000820b06001986 */ /* 0x000fe2000c101524 */
[----:B------:R-:W-:-:S02]  /*11e70*/  ISETP.GT.AND P0, PT, R0, 0x48, P2 ;  /* 0x000000480000780c */ /* 0x000fc40001704270 */
[C---:B------:R-:W-:Y:S01]  /*11e80*/  ISETP.GT.AND P1, PT, R0.reuse, 0x49, P2 ;  /* 0x000000490000780c */ /* 0x040fe20001724270 */
[----:B------:R0:W-:Y:S01]  /*11e90*/  @P4 STG.E.U16 desc[UR36][R4.64+0x90], R10 ;  /* 0x0000900a04004986 */ /* 0x0001e2000c101524 */
[----:B------:R-:W-:-:S07]  /*11ea0*/  ISETP.GT.AND P4, PT, R0, 0x50, P3 ;  /* 0x000000500000780c */ /* 0x000fce0001f84270 */
[----:B------:R1:W-:Y:S01]  /*11eb0*/  @P5 STG.E.U16 desc[UR36][R4.64+0x92], R12 ;  /* 0x0000920c04005986 */ /* 0x0003e2000c101524 */
[----:B------:R-:W-:-:S03]  /*11ec0*/  ISETP.GT.AND P5, PT, R0, 0x51, P3 ;  /* 0x000000510000780c */ /* 0x000fc60001fa4270 */
[----:B------:R3:W-:Y:S01]  /*11ed0*/  @P0 STG.E.U16 desc[UR36][R6.64+0x90], R13 ;  /* 0x0000900d06000986 */ /* 0x0007e2000c101524 */
[C---:B------:R-:W-:Y:S02]  /*11ee0*/  ISETP.GT.AND P0, PT, R0.reuse, 0x51, P2 ;  /* 0x000000510000780c */ /* 0x040fe40001704270 */
[----:B------:R-:W-:Y:S01]  /*11ef0*/  ISETP.GT.AND P6, PT, R0, 0x71, P3 ;  /* 0x000000710000780c */ /* 0x000fe20001fc4270 */
[----:B--2---:R-:W-:-:S05]  /*11f00*/  FMUL R3, R3, R2 ;  /* 0x0000000203037220 */ /* 0x004fca0000400000 */
[----:B------:R-:W-:Y:S01]  /*11f10*/  F2FP.BF16.F32.PACK_AB R9, RZ, R3 ;  /* 0x00000003ff09723e */ /* 0x000fe200000010ff */
[-C--:B----4-:R-:W-:Y:S01]  /*11f20*/  FMUL R3, R8, R2.reuse ;  /* 0x0000000208037220 */ /* 0x090fe20000400000 */
[----:B------:R-:W-:-:S04]  /*11f30*/  FMUL R8, R235, R2 ;  /* 0x00000002eb087220 */ /* 0x000fc80000400000 */
[----:B------:R-:W-:Y:S02]  /*11f40*/  F2FP.BF16.F32.PACK_AB R3, RZ, R3 ;  /* 0x00000003ff03723e */ /* 0x000fe400000010ff */
[----:B0-----:R-:W-:Y:S02]  /*11f50*/  PRMT R10, R9, 0x7610, R10 ;  /* 0x00007610090a7816 */ /* 0x001fe4000000000a */
[----:B------:R-:W-:Y:S01]  /*11f60*/  PRMT R11, R3, 0x7610, R11 ;  /* 0x00007610030b7816 */ /* 0x000fe2000000000b */
[----:B------:R-:W-:Y:S01]  /*11f70*/  FMUL R3, R233, R2 ;  /* 0x00000002e9037220 */ /* 0x000fe20000400000 */
[----:B------:R-:W-:Y:S01]  /*11f80*/  F2FP.BF16.F32.PACK_AB R8, RZ, R8 ;  /* 0x00000008ff08723e */ /* 0x000fe200000010ff */
[----:B------:R-:W-:Y:S01]  /*11f90*/  FMUL R9, R234, R2 ;  /* 0x00000002ea097220 */ /* 0x000fe20000400000 */
[----:B------:R0:W-:Y:S02]  /*11fa0*/  @P1 STG.E.U16 desc[UR36][R6.64+0x92], R10 ;  /* 0x0000920a06001986 */ /* 0x0001e4000c101524 */
[----:B-1----:R-:W-:-:S02]  /*11fb0*/  PRMT R12, R8, 0x7610, R12 ;  /* 0x00007610080c7816 */ /* 0x002fc4000000000c */
[----:B------:R-:W-:Y:S01]  /*11fc0*/  F2FP.BF16.F32.PACK_AB R8, RZ, R3 ;  /* 0x00000003ff08723e */ /* 0x000fe200000010ff */
[-C--:B------:R-:W-:Y:S01]  /*11fd0*/  FMUL R3, R232, R2.reuse ;  /* 0x00000002e8037220 */ /* 0x080fe20000400000 */
[C---:B------:R-:W-:Y:S02]  /*11fe0*/  ISETP.GT.AND P1, PT, R0.reuse, 0x50, P2 ;  /* 0x000000500000780c */ /* 0x040fe40001724270 */
[----:B------:R-:W-:Y:S01]  /*11ff0*/  F2FP.BF16.F32.PACK_AB R9, RZ, R9 ;  /* 0x00000009ff09723e */ /* 0x000fe200000010ff */
[----:B------:R1:W-:Y:S01]  /*12000*/  @P4 STG.E.U16 desc[UR36][R4.64+0xa0], R11 ;  /* 0x0000a00b04004986 */ /* 0x0003e2000c101524 */
[----:B------:R-:W-:Y:S02]  /*12010*/  ISETP.GT.AND P4, PT, R0, 0x58, P3 ;  /* 0x000000580000780c */ /* 0x000fe40001f84270 */
[----:B---3--:R-:W-:Y:S02]  /*12020*/  PRMT R13, R9, 0x7610, R13 ;  /* 0x00007610090d7816 */ /* 0x008fe4000000000d */
[----:B------:R-:W-:Y:S01]  /*12030*/  F2FP.BF16.F32.PACK_AB R9, RZ, R3 ;  /* 0x00000003ff09723e */ /* 0x000fe200000010ff */
[-C--:B------:R-:W-:Y:S01]  /*12040*/  FMUL R3, R230, R2.reuse ;  /* 0x00000002e6037220 */ /* 0x080fe20000400000 */
[----:B------:R-:W-:Y:S01]  /*12050*/  PRMT R14, R8, 0x7610, R14 ;  /* 0x00007610080e7816 */ /* 0x000fe2000000000e */
[----:B------:R-:W-:Y:S01]  /*12060*/  FMUL R8, R231, R2 ;  /* 0x00000002e7087220 */ /* 0x000fe20000400000 */
[----:B------:R2:W-:Y:S01]  /*12070*/  @P5 STG.E.U16 desc[UR36][R4.64+0xa2], R12 ;  /* 0x0000a20c04005986 */ /* 0x0005e2000c101524 */
[----:B------:R-:W-:-:S02]  /*12080*/  ISETP.GT.AND P5, PT, R0, 0x59, P3 ;  /* 0x000000590000780c */ /* 0x000fc40001fa4270 */
[----:B------:R-:W-:Y:S01]  /*12090*/  F2FP.BF16.F32.PACK_AB R3, RZ, R3 ;  /* 0x00000003ff03723e */ /* 0x000fe200000010ff */
[----:B------:R-:W-:Y:S01]  /*120a0*/  @P1 STG.E.U16 desc[UR36][R6.64+0xa0], R13 ;  /* 0x0000a00d06001986 */ /* 0x000fe2000c101524 */
[----:B0-----:R-:W-:Y:S01]  /*120b0*/  F2FP.BF16.F32.PACK_AB R10, RZ, R8 ;  /* 0x00000008ff0a723e */ /* 0x001fe200000010ff */
[-C--:B------:R-:W-:Y:S01]  /*120c0*/  FMUL R8, R229, R2.reuse ;  /* 0x00000002e5087220 */ /* 0x080fe20000400000 */
[----:B-1----:R-:W-:Y:S01]  /*120d0*/  PRMT R11, R3, 0x7610, R11 ;  /* 0x00007610030b7816 */ /* 0x002fe2000000000b */
[----:B------:R-:W-:Y:S01]  /*120e0*/  @P0 STG.E.U16 desc[UR36][R6.64+0xa2], R14 ;  /* 0x0000a20e06000986 */ /* 0x000fe2000c101524 */
[----:B------:R-:W-:Y:S01]  /*120f0*/  ISETP.GT.AND P0, PT, R0, 0x58, P2 ;  /* 0x000000580000780c */ /* 0x000fe20001704270 */
[----:B------:R-:W-:Y:S01]  /*12100*/  FMUL R3, R228, R2 ;  /* 0x00000002e4037220 */ /* 0x000fe20000400000 */
[C---:B------:R-:W-:Y:S01]  /*12110*/  ISETP.GT.AND P1, PT, R0.reuse, 0x59, P2 ;  /* 0x000000590000780c */ /* 0x040fe20001724270 */
[----:B------:R0:W-:Y:S01]  /*12120*/  @P4 STG.E.U16 desc[UR36][R4.64+0xb0], R9 ;  /* 0x0000b00904004986 */ /* 0x0001e2000c101524 */
[----:B------:R-:W-:-:S02]  /*12130*/  ISETP.GT.AND P4, PT, R0, 0x60, P3 ;  /* 0x000000600000780c */ /* 0x000fc40001f84270 */
[----:B------:R-:W-:Y:S01]  /*12140*/  F2FP.BF16.F32.PACK_AB R8, RZ, R8 ;  /* 0x00000008ff08723e */ /* 0x000fe200000010ff */
[----:B------:R1:W-:Y:S03]  /*12150*/  @P5 STG.E.U16 desc[UR36][R4.64+0xb2], R10 ;  /* 0x0000b20a04005986 */ /* 0x0003e6000c101524 */
[----:B--2---:R-:W-:Y:S02]  /*12160*/  PRMT R12, R8, 0x7610, R12 ;  /* 0x00007610080c7816 */ /* 0x004fe4000000000c */
[----:B0-----:R-:W-:Y:S01]  /*12170*/  F2FP.BF16.F32.PACK_AB R9, RZ, R3 ;  /* 0x00000003ff09723e */ /* 0x001fe200000010ff */
[-C--:B------:R-:W-:Y:S01]  /*12180*/  FMUL R3, R227, R2.reuse ;  /* 0x00000002e3037220 */ /* 0x080fe20000400000 */
[-C--:B------:R-:W-:Y:S02]  /*12190*/  FMUL R8, R226, R2.reuse ;  /* 0x00000002e2087220 */ /* 0x080fe40000400000 */
[----:B-1----:R-:W-:Y:S01]  /*121a0*/  PRMT R10, R9, 0x7610, R10 ;  /* 0x00007610090a7816 */ /* 0x002fe2000000000a */
[----:B------:R0:W-:Y:S01]  /*121b0*/  @P0 STG.E.U16 desc[UR36][R6.64+0xb0], R11 ;  /* 0x0000b00b06000986 */ /* 0x0001e2000c101524 */
[----:B------:R-:W-:Y:S01]  /*121c0*/  F2FP.BF16.F32.PACK_AB R3, RZ, R3 ;  /* 0x00000003ff03723e */ /* 0x000fe200000010ff */
[----:B------:R-:W-:Y:S01]  /*121d0*/  FMUL R9, R225, R2 ;  /* 0x00000002e1097220 */ /* 0x000fe20000400000 */
[C---:B------:R-:W-:Y:S01]  /*121e0*/  ISETP.GT.AND P5, PT, R0.reuse, 0x61, P3 ;  /* 0x000000610000780c */ /* 0x040fe20001fa4270 */
[----:B------:R1:W-:Y:S01]  /*121f0*/  @P1 STG.E.U16 desc[UR36][R6.64+0xb2], R12 ;  /* 0x0000b20c06001986 */ /* 0x0003e2000c101524 */
[----:B------:R-:W-:-:S03]  /*12200*/  ISETP.GT.AND P1, PT, R0, 0x60, P2 ;  /* 0x000000600000780c */ /* 0x000fc60001724270 */
[----:B------:R-:W-:Y:S01]  /*12210*/  @P4 STG.E.U16 desc[UR36][R4.64+0xc0], R10 ;  /* 0x0000c00a04004986 */ /* 0x000fe2000c101524 */
[----:B------:R-:W-:Y:S02]  /*12220*/  ISETP.GT.AND P4, PT, R0, 0x61, P2 ;  /* 0x000000610000780c */ /* 0x000fe40001784270 */
[----:B------:R-:W-:Y:S02]  /*12230*/  F2FP.BF16.F32.PACK_AB R8, RZ, R8 ;  /* 0x00000008ff08723e */ /* 0x000fe400000010ff */
[----:B0-----:R-:W-:Y:S01]  /*12240*/  PRMT R11, R3, 0x7610, R11 ;  /* 0x00007610030b7816 */ /* 0x001fe2000000000b */
[-C--:B------:R-:W-:Y:S01]  /*12250*/  FMUL R3, R224, R2.reuse ;  /* 0x00000002e0037220 */ /* 0x080fe20000400000 */
[----:B------:R-:W-:Y:S02]  /*12260*/  F2FP.BF16.F32.PACK_AB R9, RZ, R9 ;  /* 0x00000009ff09723e */ /* 0x000fe400000010ff */
[----:B-1----:R-:W-:Y:S02]  /*12270*/  PRMT R12, R8, 0x7610, R12 ;  /* 0x00007610080c7816 */ /* 0x002fe4000000000c */
[----:B------:R-:W-:Y:S01]  /*12280*/  F2FP.BF16.F32.PACK_AB R8, RZ, R3 ;  /* 0x00000003ff08723e */ /* 0x000fe200000010ff */
[----:B------:R-:W-:Y:S01]  /*12290*/  FMUL R3, R223, R2 ;  /* 0x00000002df037220 */ /* 0x000fe20000400000 */
[----:B------:R-:W-:Y:S01]  /*122a0*/  PRMT R13, R9, 0x7610, R13 ;  /* 0x00007610090d7816 */ /* 0x000fe2000000000d */
[----:B------:R0:W-:Y:S01]  /*122b0*/  @P5 STG.E.U16 desc[UR36][R4.64+0xc2], R11 ;  /* 0x0000c20b04005986 */ /* 0x0001e2000c101524 */
[----:B------:R-:W-:-:S02]  /*122c0*/  ISETP.GT.AND P0, PT, R0, 0x68, P3 ;  /* 0x000000680000780c */ /* 0x000fc40001f04270 */
[----:B------:R-:W-:Y:S01]  /*122d0*/  F2FP.BF16.F32.PACK_AB R9, RZ, R3 ;  /* 0x00000003ff09723e */ /* 0x000fe200000010ff */
[----:B------:R1:W-:Y:S01]  /*122e0*/  @P1 STG.E.U16 desc[UR36][R6.64+0xc0], R12 ;  /* 0x0000c00c06001986 */ /* 0x0003e2000c101524 */
[----:B------:R-:W-:-:S03]  /*122f0*/  FMUL R3, R221, R2 ;  /* 0x00000002dd037220 */ /* 0x000fc60000400000 */
[----:B------:R-:W-:Y:S01]  /*12300*/  @P4 STG.E.U16 desc[UR36][R6.64+0xc2], R13 ;  /* 0x0000c20d06004986 */ /* 0x000fe2000c101524 */
[----:B------:R-:W-:Y:S02]  /*12310*/  ISETP.GT.AND P4, PT, R0, 0x69, P3 ;  /* 0x000000690000780c */ /* 0x000fe40001f84270 */
[----:B------:R-:W-:Y:S01]  /*12320*/  PRMT R14, R8, 0x7610, R14 ;  /* 0x00007610080e7816 */ /* 0x000fe2000000000e */
[-C--:B------:R-:W-:Y:S01]  /*12330*/  FMUL R8, R222, R2.reuse ;  /* 0x00000002de087220 */ /* 0x080fe20000400000 */
[----:B------:R-:W-:Y:S02]  /*12340*/  F2FP.BF16.F32.PACK_AB R3, RZ, R3 ;  /* 0x00000003ff03723e */ /* 0x000fe400000010ff */
[----:B------:R-:W-:Y:S01]  /*12350*/  ISETP.GT.AND P1, PT, R0, 0x68, P2 ;  /* 0x000000680000780c */ /* 0x000fe20001724270 */
[----:B------:R-:W-:Y:S01]  /*12360*/  @P0 STG.E.U16 desc[UR36][R4.64+0xd0], R14 ;  /* 0x0000d00e04000986 */ /* 0x000fe2000c101524 */
[----:B0-----:R-:W-:Y:S01]  /*12370*/  PRMT R11, R3, 0x7610, R11 ;  /* 0x00007610030b7816 */ /* 0x001fe2000000000b */
[----:B------:R-:W-:Y:S01]  /*12380*/  FMUL R3, R219, R2 ;  /* 0x00000002db037220 */ /* 0x000fe20000400000 */
[----:B------:R-:W-:Y:S01]  /*12390*/  F2FP.BF16.F32.PACK_AB R10, RZ, R8 ;  /* 0x00000008ff0a723e */ /* 0x000fe200000010ff */
[----:B------:R-:W-:Y:S01]  /*123a0*/  FMUL R8, R220, R2 ;  /* 0x00000002dc087220 */ /* 0x000fe20000400000 */
[C---:B------:R-:W-:Y:S01]  /*123b0*/  ISETP.GT.AND P0, PT, R0.reuse, 0x69, P2 ;  /* 0x000000690000780c */ /* 0x040fe20001704270 */
[----:B------:R0:W-:Y:S01]  /*123c0*/  @P4 STG.E.U16 desc[UR36][R4.64+0xd2], R9 ;  /* 0x0000d20904004986 */ /* 0x0001e2000c101524 */
[----:B------:R-:W-:-:S02]  /*123d0*/  ISETP.GT.AND P5, PT, R0, 0x70, P3 ;  /* 0x000000700000780c */ /* 0x000fc40001fa4270 */
[----:B------:R-:W-:-:S04]  /*123e0*/  F2FP.BF16.F32.PACK_AB R8, RZ, R8 ;  /* 0x00000008ff08723e */ /* 0x000fc800000010ff */
[----:B-1----:R-:W-:Y:S02]  /*123f0*/  PRMT R12, R8, 0x7610, R12 ;  /* 0x00007610080c7816 */ /* 0x002fe4000000000c */
[----:B0-----:R-:W-:Y:S01]  /*12400*/  F2FP.BF16.F32.PACK_AB R9, RZ, R3 ;  /* 0x00000003ff09723e */ /* 0x001fe200000010ff */
[-C--:B------:R-:W-:Y:S01]  /*12410*/  FMUL R3, R218, R2.reuse ;  /* 0x00000002da037220 */ /* 0x080fe20000400000 */
[----:B------:R-:W-:Y:S01]  /*12420*/  FMUL R8, R217, R2 ;  /* 0x00000002d9087220 */ /* 0x000fe20000400000 */
[----:B------:R0:W-:Y:S03]  /*12430*/  @P1 STG.E.U16 desc[UR36][R6.64+0xd0], R10 ;  /* 0x0000d00a06001986 */ /* 0x0001e6000c101524 */
[----:B------:R-:W-:Y:S01]  /*12440*/  F2FP.BF16.F32.PACK_AB R3, RZ, R3 ;  /* 0x00000003ff03723e */ /* 0x000fe200000010ff */
[----:B------:R1:W-:Y:S01]  /*12450*/  @P0 STG.E.U16 desc[UR36][R6.64+0xd2], R11 ;  /* 0x0000d20b06000986 */ /* 0x0003e2000c101524 */
[----:B------:R-:W-:-:S02]  /*12460*/  ISETP.GT.AND P1, PT, R0, 0x70, P2 ;  /* 0x000000700000780c */ /* 0x000fc40001724270 */
[----:B------:R-:W-:Y:S01]  /*12470*/  F2FP.BF16.F32.PACK_AB R8, RZ, R8 ;  /* 0x00000008ff08723e */ /* 0x000fe200000010ff */
[----:B------:R2:W-:Y:S01]  /*12480*/  @P5 STG.E.U16 desc[UR36][R4.64+0xe0], R12 ;  /* 0x0000e00c04005986 */ /* 0x0005e2000c101524 */
[----:B0-----:R-:W-:Y:S01]  /*12490*/  PRMT R10, R9, 0x7610, R10 ;  /* 0x00007610090a7816 */ /* 0x001fe2000000000a */
[-C--:B------:R-:W-:Y:S01]  /*124a0*/  FMUL R9, R216, R2.reuse ;  /* 0x00000002d8097220 */ /* 0x080fe20000400000 */
[----:B-1----:R-:W-:Y:S01]  /*124b0*/  PRMT R11, R3, 0x7610, R11 ;  /* 0x00007610030b7816 */ /* 0x002fe2000000000b */
[----:B------:R-:W-:-:S03]  /*124c0*/  FMUL R3, R215, R2 ;  /* 0x00000002d7037220 */ /* 0x000fc60000400000 */
[----:B------:R-:W-:Y:S02]  /*124d0*/  F2FP.BF16.F32.PACK_AB R9, RZ, R9 ;  /* 0x00000009ff09723e */ /* 0x000fe400000010ff */
[----:B--2---:R-:W-:Y:S02]  /*124e0*/  PRMT R12, R8, 0x7610, R12 ;  /* 0x00007610080c7816 */ /* 0x004fe4000000000c */
[----:B------:R-:W-:Y:S01]  /*124f0*/  F2FP.BF16.F32.PACK_AB R8, RZ, R3 ;  /* 0x00000003ff08723e */ /* 0x000fe200000010ff */
[----:B------:R-:W-:Y:S01]  /*12500*/  FMUL R3, R214, R2 ;  /* 0x00000002d6037220 */ /* 0x000fe20000400000 */
[C---:B------:R-:W-:Y:S02]  /*12510*/  ISETP.GT.AND P4, PT, R0.reuse, 0x71, P2 ;  /* 0x000000710000780c */ /* 0x040fe40001784270 */
[----:B------:R-:W-:Y:S01]  /*12520*/  ISETP.GT.AND P5, PT, R0, 0x78, P3 ;  /* 0x000000780000780c */ /* 0x000fe20001fa4270 */
[----:B------:R0:W-:Y:S01]  /*12530*/  @P6 STG.E.U16 desc[UR36][R4.64+0xe2], R10 ;  /* 0x0000e20a04006986 */ /* 0x0001e2000c101524 */
[----:B------:R-:W-:-:S02]  /*12540*/  PRMT R13, R9, 0x7610, R13 ;  /* 0x00007610090d7816 */ /* 0x000fc4000000000d */
[----:B------:R-:W-:Y:S01]  /*12550*/  F2FP.BF16.F32.PACK_AB R9, RZ, R3 ;  /* 0x00000003ff09723e */ /* 0x000fe200000010ff */
[----:B------:R1:W-:Y:S01]  /*12560*/  @P1 STG.E.U16 desc[UR36][R6.64+0xe0], R11 ;  /* 0x0000e00b06001986 */ /* 0x0003e2000c101524 */
[----:B------:R-:W-:Y:S01]  /*12570*/  ISETP.GT.AND P0, PT, R0, 0x79, P3 ;  /* 0x000000790000780c */ /* 0x000fe20001f04270 */
[-C--:B------:R-:W-:Y:S01]  /*12580*/  FMUL R3, R212, R2.reuse ;  /* 0x00000002d4037220 */ /* 0x080fe20000400000 */
[----:B------:R-:W-:Y:S02]  /*12590*/  ISETP.GT.AND P1, PT, R0, 0x78, P2 ;  /* 0x000000780000780c */ /* 0x000fe40001724270 */
[----:B------:R-:W-:Y:S01]  /*125a0*/  PRMT R14, R8, 0x7610, R14 ;  /* 0x00007610080e7816 */ /* 0x000fe2000000000e */
[----:B------:R-:W-:Y:S01]  /*125b0*/  FMUL R8, R213, R2 ;  /* 0x00000002d5087220 */ /* 0x000fe20000400000 */
[----:B------:R-:W-:Y:S01]  /*125c0*/  F2FP.BF16.F32.PACK_AB R3, RZ, R3 ;  /* 0x00000003ff03723e */ /* 0x000fe200000010ff */
[----:B------:R2:W-:Y:S01]  /*125d0*/  @P4 STG.E.U16 desc[UR36][R6.64+0xe2], R12 ;  /* 0x0000e20c06004986 */ /* 0x0005e2000c101524 */
[----:B------:R-:W-:-:S02]  /*125e0*/  ISETP.GT.AND P4, PT, R0, 0x79, P2 ;  /* 0x000000790000780c */ /* 0x000fc40001784270 */
[----:B0-----:R-:W-:Y:S01]  /*125f0*/  F2FP.BF16.F32.PACK_AB R10, RZ, R8 ;  /* 0x00000008ff0a723e */ /* 0x001fe200000010ff */
[----:B------:R-:W-:Y:S01]  /*12600*/  @P5 STG.E.U16 desc[UR36][R4.64+0xf0], R13 ;  /* 0x0000f00d04005986 */ /* 0x000fe2000c101524 */
[----:B-1----:R-:W-:Y:S01]  /*12610*/  PRMT R11, R3, 0x7610, R11 ;  /* 0x00007610030b7816 */ /* 0x002fe2000000000b */
[-C--:B------:R-:W-:Y:S01]  /*12620*/  FMUL R3, R210, R2.reuse ;  /* 0x00000002d2037220 */ /* 0x080fe20000400000 */
[----:B------:R-:W-:Y:S01]  /*12630*/  FMUL R8, R211, R2 ;  /* 0x00000002d3087220 */ /* 0x000fe20000400000 */
[C---:B------:R-:W-:Y:S01]  /*12640*/  ISETP.GT.AND P5, PT, R0.reuse, 0x80, P3 ;  /* 0x000000800000780c */ /* 0x040fe20001fa4270 */
[----:B------:R-:W-:Y:S01]  /*12650*/  @P0 STG.E.U16 desc[UR36][R4.64+0xf2], R14 ;  /* 0x0000f20e04000986 */ /* 0x000fe2000c101524 */
[----:B------:R-:W-:-:S03]  /*12660*/  ISETP.GT.AND P6, PT, R0, 0x81, P3 ;  /* 0x000000810000780c */ /* 0x000fc60001fc4270 */
[----:B------:R0:W-:Y:S01]  /*12670*/  @P1 STG.E.U16 desc[UR36][R6.64+0xf0], R9 ;  /* 0x0000f00906001986 */ /* 0x0001e2000c101524 */
[----:B------:R-:W-:-:S04]  /*12680*/  F2FP.BF16.F32.PACK_AB R8, RZ, R8 ;  /* 0x00000008ff08723e */ /* 0x000fc800000010ff */
[----:B--2---:R-:W-:Y:S01]  /*12690*/  PRMT R12, R8, 0x7610, R12 ;  /* 0x00007610080c7816 */ /* 0x004fe2000000000c */
[-C--:B------:R-:W-:Y:S01]  /*126a0*/  FMUL R8, R208, R2.reuse ;  /* 0x00000002d0087220 */ /* 0x080fe20000400000 */
[----:B0-----:R-:W-:Y:S01]  /*126b0*/  F2FP.BF16.F32.PACK_AB R9, RZ, R3 ;  /* 0x00000003ff09723e */ /* 0x001fe200000010ff */
[----:B------:R-:W-:Y:S01]  /*126c0*/  FMUL R3, R209, R2 ;  /* 0x00000002d1037220 */ /* 0x000fe20000400000 */
[----:B------:R0:W-:Y:S01]  /*126d0*/  @P4 STG.E.U16 desc[UR36][R6.64+0xf2], R10 ;  /* 0x0000f20a06004986 */ /* 0x0001e2000c101524 */
[----:B------:R-:W-:-:S03]  /*126e0*/  ISETP.GT.AND P0, PT, R0, 0x80, P2 ;  /* 0x000000800000780c */ /* 0x000fc60001704270 */
[----:B------:R-:W-:Y:S01]  /*126f0*/  F2FP.BF16.F32.PACK_AB R3, RZ, R3 ;  /* 0x00000003ff03723e */ /* 0x000fe200000010ff */
[----:B------:R1:W-:Y:S01]  /*12700*/  @P5 STG.E.U16 desc[UR36][R4.64+0x100], R11 ;  /* 0x0001000b04005986 */ /* 0x0003e2000c101524 */
[----:B------:R-:W-:Y:S02]  /*12710*/  ISETP.GT.AND P1, PT, R0, 0x81, P2 ;  /* 0x000000810000780c */ /* 0x000fe40001724270 */
[----:B------:R-:W-:Y:S01]  /*12720*/  F2FP.BF16.F32.PACK_AB R8, RZ, R8 ;  /* 0x00000008ff08723e */ /* 0x000fe200000010ff */
[----:B------:R2:W-:Y:S01]  /*12730*/  @P6 STG.E.U16 desc[UR36][R4.64+0x102], R12 ;  /* 0x0001020c04006986 */ /* 0x0005e2000c101524 */
[----:B0-----:R-:W-:Y:S01]  /*12740*/  PRMT R10, R9, 0x7610, R10 ;  /* 0x00007610090a7816 */ /* 0x001fe2000000000a */
[-C--:B------:R-:W-:Y:S01]  /*12750*/  FMUL R9, R207, R2.reuse ;  /* 0x00000002cf097220 */ /* 0x080fe20000400000 */
[----:B-1----:R-:W-:Y:S01]  /*12760*/  PRMT R11, R3, 0x7610, R11 ;  /* 0x00007610030b7816 */ /* 0x002fe2000000000b */
[----:B------:R-:W-:Y:S01]  /*12770*/  FMUL R3, R206, R2 ;  /* 0x00000002ce037220 */ /* 0x000fe20000400000 */
[----:B------:R-:W-:-:S02]  /*12780*/  ISETP.GT.AND P4, PT, R0, 0x88, P3 ;  /* 0x000000880000780c */ /* 0x000fc40001f84270 */
[----:B--2---:R-:W-:Y:S02]  /*12790*/  PRMT R12, R8, 0x7610, R12 ;  /* 0x00007610080c7816 */ /* 0x004fe4000000000c */
[----:B------:R-:W-:Y:S01]  /*127a0*/  F2FP.BF16.F32.PACK_AB R8, RZ, R3 ;  /* 0x00000003ff08723e */ /* 0x000fe200000010ff */
[-C--:B------:R-:W-:Y:S01]  /*127b0*/  FMUL R3, R205, R2.reuse ;  /* 0x00000002cd037220 */ /* 0x080fe20000400000 */
[----:B------:R-:W-:Y:S02]  /*127c0*/  F2FP.BF16.F32.PACK_AB R9, RZ, R9 ;  /* 0x00000009ff09723e */ /* 0x000fe400000010ff */
[C---:B------:R-:W-:Y:S01]  /*127d0*/  ISETP.GT.AND P5, PT, R0.reuse, 0x89, P3 ;  /* 0x000000890000780c */ /* 0x040fe20001fa4270 */
[----:B------:R0:W-:Y:S01]  /*127e0*/  @P0 STG.E.U16 desc[UR36][R6.64+0x100], R10 ;  /* 0x0001000a06000986 */ /* 0x0001e2000c101524 */
[----:B------:R-:W-:Y:S02]  /*127f0*/  PRMT R13, R9, 0x7610, R13 ;  /* 0x00007610090d7816 */ /* 0x000fe4000000000d */
[----:B------:R-:W-:Y:S01]  /*12800*/  F2FP.BF16.F32.PACK_AB R9, RZ, R3 ;  /* 0x00000003ff09723e */ /* 0x000fe200000010ff */
[----:B------:R1:W-:Y:S01]  /*12810*/  @P1 STG.E.U16 desc[UR36][R6.64+0x102], R11 ;  /* 0x0001020b06001986 */ /* 0x0003e2000c101524 */
[C---:B------:R-:W-:Y:S01]  /*12820*/  ISETP.GT.AND P0, PT, R0.reuse, 0x88, P2 ;  /* 0x000000880000780c */ /* 0x040fe20001704270 */
[----:B------:R-:W-:Y:S01]  /*12830*/  FMUL R3, R203, R2 ;  /* 0x00000002cb037220 */ /* 0x000fe20000400000 */
[----:B------:R-:W-:-:S02]  /*12840*/  ISETP.GT.AND P1, PT, R0, 0x89, P2 ;  /* 0x000000890000780c */ /* 0x000fc40001724270 */
[----:B------:R-:W-:Y:S01]  /*12850*/  PRMT R14, R8, 0x7610, R14 ;  /* 0x00007610080e7816 */ /* 0x000fe2000000000e */
[----:B------:R-:W-:Y:S01]  /*12860*/  FMUL R8, R204, R2 ;  /* 0x00000002cc087220 */ /* 0x000fe20000400000 */
[----:B------:R-:W-:Y:S01]  /*12870*/  F2FP.BF16.F32.PACK_AB R3, RZ, R3 ;  /* 0x00000003ff03723e */ /* 0x000fe200000010ff */
[----:B------:R2:W-:Y:S01]  /*12880*/  @P4 STG.E.U16 desc[UR36][R4.64+0x110], R12 ;  /* 0x0001100c04004986 */ /* 0x0005e2000c101524 */
[----:B------:R-:W-:Y:S02]  /*12890*/  ISETP.GT.AND P4, PT, R0, 0x90, P3 ;  /* 0x000000900000780c */ /* 0x000fe40001f84270 */
        /* <DEDUP_REMOVED lines=9> */
[----:B------:R-:W-:Y:S02]  /*12930*/  F2FP.BF16.F32.PACK_AB R8, RZ, R8 ;  /* 0x00000008ff08723e */ /* 0x000fe400000010ff */
[----:B------:R-:W-:Y:S01]  /*12940*/  ISETP.GT.AND P1, PT, R0, 0x91, P2 ;  /* 0x000000910000780c */ /* 0x000fe20001724270 */
[----:B------:R1:W-:Y:S01]  /*12950*/  @P4 STG.E.U16 desc[UR36][R4.64+0x120], R10 ;  /* 0x0001200a04004986 */ /* 0x0003e2000c101524 */
[----:B--2---:R-:W-:Y:S01]  /*12960*/  PRMT R12, R8, 0x7610, R12 ;  /* 0x00007610080c7816 */ /* 0x004fe2000000000c */
[-C--:B------:R-:W-:Y:S01]  /*12970*/  FMUL R8, R199, R2.reuse ;  /* 0x00000002c7087220 */ /* 0x080fe20000400000 */
[----:B0-----:R-:W-:Y:S01]  /*12980*/  F2FP.BF16.F32.PACK_AB R9, RZ, R3 ;  /* 0x00000003ff09723e */ /* 0x001fe200000010ff */
[----:B------:R-:W-:Y:S01]  /*12990*/  FMUL R3, R200, R2 ;  /* 0x00000002c8037220 */ /* 0x000fe20000400000 */
[----:B------:R-:W-:Y:S01]  /*129a0*/  ISETP.GT.AND P4, PT, R0, 0x98, P3 ;  /* 0x000000980000780c */ /* 0x000fe20001f84270 */
[----:B------:R0:W-:Y:S03]  /*129b0*/  @P5 STG.E.U16 desc[UR36][R4.64+0x122], R11 ;  /* 0x0001220b04005986 */ /* 0x0001e6000c101524 */
[----:B------:R-:W-:-:S02]  /*129c0*/  F2FP.BF16.F32.PACK_AB R3, RZ, R3 ;  /* 0x00000003ff03723e */ /* 0x000fc400000010ff */
[----:B-1----:R-:W-:Y:S01]  /*129d0*/  PRMT R10, R9, 0x7610, R10 ;  /* 0x00007610090a7816 */ /* 0x002fe2000000000a */
[----:B------:R-:W-:Y:S01]  /*129e0*/  FMUL R9, R198, R2 ;  /* 0x00000002c6097220 */ /* 0x000fe20000400000 */
[----:B------:R-:W-:Y:S01]  /*129f0*/  F2FP.BF16.F32.PACK_AB R8, RZ, R8 ;  /* 0x00000008ff08723e */ /* 0x000fe200000010ff */
[----:B------:R1:W-:Y:S01]  /*12a00*/  @P0 STG.E.U16 desc[UR36][R6.64+0x120], R12 ;  /* 0x0001200c06000986 */ /* 0x0003e2000c101524 */
[----:B0-----:R-:W-:Y:S01]  /*12a10*/  PRMT R11, R3, 0x7610, R11 ;  /* 0x00007610030b7816 */ /* 0x001fe2000000000b */
[----:B------:R-:W-:Y:S01]  /*12a20*/  FMUL R3, R197, R2 ;  /* 0x00000002c5037220 */ /* 0x000fe20000400000 */
[C---:B------:R-:W-:Y:S01]  /*12a30*/  ISETP.GT.AND P5, PT, R0.reuse, 0x99, P3 ;  /* 0x000000990000780c */ /* 0x040fe20001fa4270 */
[----:B------:R0:W-:Y:S01]  /*12a40*/  @P1 STG.E.U16 desc[UR36][R6.64+0x122], R10 ;  /* 0x0001220a06001986 */ /* 0x0001e2000c101524 */
[----:B------:R-:W-:Y:S02]  /*12a50*/  ISETP.GT.AND P1, PT, R0, 0x98, P2 ;  /* 0x000000980000780c */ /* 0x000fe40001724270 */
[----:B------:R-:W-:-:S02]  /*12a60*/  F2FP.BF16.F32.PACK_AB R9, RZ, R9 ;  /* 0x00000009ff09723e */ /* 0x000fc400000010ff */
[----:B-1----:R-:W-:Y:S02]  /*12a70*/  PRMT R12, R8, 0x7610, R12 ;  /* 0x00007610080c7816 */ /* 0x002fe4000000000c */
[----:B------:R-:W-:Y:S01]  /*12a80*/  F2FP.BF16.F32.PACK_AB R8, RZ, R3 ;  /* 0x00000003ff08723e */ /* 0x000fe200000010ff */
[-C--:B------:R-:W-:Y:S01]  /*12a90*/  FMUL R3, R196, R2.reuse ;  /* 0x00000002c4037220 */ /* 0x080fe20000400000 */
[C---:B------:R-:W-:Y:S01]  /*12aa0*/  ISETP.GT.AND P0, PT, R0.reuse, 0x99, P2 ;  /* 0x000000990000780c */ /* 0x040fe20001704270 */
[----:B------:R1:W-:Y:S01]  /*12ab0*/  @P4 STG.E.U16 desc[UR36][R4.64+0x130], R11 ;  /* 0x0001300b04004986 */ /* 0x0003e2000c101524 */
[----:B------:R-:W-:Y:S02]  /*12ac0*/  ISETP.GT.AND P4, PT, R0, 0xa0, P3 ;  /* 0x000000a00000780c */ /* 0x000fe40001f84270 */
[----:B------:R-:W-:Y:S02]  /*12ad0*/  PRMT R13, R9, 0x7610, R13 ;  /* 0x00007610090d7816 */ /* 0x000fe4000000000d */
        /* <DEDUP_REMOVED lines=68> */
[----:B------:R-:W-:Y:S02]  /*12f20*/  ISETP.GT.AND P1, PT, R0, 0xb8, P2 ;  /* 0x000000b80000780c */ /* 0x000fe40001724270 */
[----:B------:R-:W-:Y:S02]  /*12f30*/  F2FP.BF16.F32.PACK_AB R8, RZ, R8 ;  /* 0x00000008ff08723e */ /* 0x000fe400000010ff */
[----:B0-----:R-:W-:Y:S01]  /*12f40*/  PRMT R10, R9, 0x7610, R10 ;  /* 0x00007610090a7816 */ /* 0x001fe2000000000a */
[-C--:B------:R-:W-:Y:S01]  /*12f50*/  FMUL R9, R180, R2.reuse ;  /* 0x00000002b4097220 */ /* 0x080fe20000400000 */
[----:B-1----:R-:W-:Y:S01]  /*12f60*/  PRMT R11, R3, 0x7610, R11 ;  /* 0x00007610030b7816 */ /* 0x002fe2000000000b */
[----:B------:R-:W-:Y:S01]  /*12f70*/  FMUL R3, R179, R2 ;  /* 0x00000002b3037220 */ /* 0x000fe20000400000 */
[----:B------:R0:W-:Y:S02]  /*12f80*/  @P5 STG.E.U16 desc[UR36][R4.64+0x170], R12 ;  /* 0x0001700c04005986 */ /* 0x0001e4000c101524 */
[----:B------:R-:W-:-:S02]  /*12f90*/  F2FP.BF16.F32.PACK_AB R9, RZ, R9 ;  /* 0x00000009ff09723e */ /* 0x000fc400000010ff */
[C---:B------:R-:W-:Y:S02]  /*12fa0*/  ISETP.GT.AND P4, PT, R0.reuse, 0xb9, P2 ;  /* 0x000000b90000780c */ /* 0x040fe40001784270 */
[----:B------:R-:W-:Y:S02]  /*12fb0*/  ISETP.GT.AND P5, PT, R0, 0xc0, P3 ;  /* 0x000000c00000780c */ /* 0x000fe40001fa4270 */
[----:B0-----:R-:W-:Y:S02]  /*12fc0*/  PRMT R12, R8, 0x7610, R12 ;  /* 0x00007610080c7816 */ /* 0x001fe4000000000c */
[----:B------:R-:W-:Y:S01]  /*12fd0*/  F2FP.BF16.F32.PACK_AB R8, RZ, R3 ;  /* 0x00000003ff08723e */ /* 0x000fe200000010ff */
[----:B------:R-:W-:Y:S01]  /*12fe0*/  FMUL R3, R178, R2 ;  /* 0x00000002b2037220 */ /* 0x000fe20000400000 */
[----:B------:R-:W-:Y:S01]  /*12ff0*/  PRMT R13, R9, 0x7610, R13 ;  /* 0x00007610090d7816 */ /* 0x000fe2000000000d */
[----:B------:R0:W-:Y:S01]  /*13000*/  @P6 STG.E.U16 desc[UR36][R4.64+0x172], R10 ;  /* 0x0001720a04006986 */ /* 0x0001e2000c101524 */
[----:B------:R-:W-:-:S02]  /*13010*/  ISETP.GT.AND P0, PT, R0, 0xc1, P3 ;  /* 0x000000c10000780c */ /* 0x000fc40001f04270 */
[----:B------:R-:W-:Y:S01]  /*13020*/  F2FP.BF16.F32.PACK_AB R9, RZ, R3 ;  /* 0x00000003ff09723e */ /* 0x000fe200000010ff */
[----:B------:R1:W-:Y:S01]  /*13030*/  @P1 STG.E.U16 desc[UR36][R6.64+0x170], R11 ;  /* 0x0001700b06001986 */ /* 0x0003e2000c101524 */
[-C--:B------:R-:W-:Y:S01]  /*13040*/  FMUL R3, R176, R2.reuse ;  /* 0x00000002b0037220 */ /* 0x080fe20000400000 */
[----:B------:R-:W-:Y:S02]  /*13050*/  ISETP.GT.AND P1, PT, R0, 0xc0, P2 ;  /* 0x000000c00000780c */ /* 0x000fe40001724270 */
        /* <DEDUP_REMOVED lines=40> */
[C---:B------:R-:W-:Y:S01]  /*132e0*/  ISETP.GT.AND P0, PT, R0.reuse, 0xd0, P2 ;  /* 0x000000d00000780c */ /* 0x040fe20001704270 */
        /* <DEDUP_REMOVED lines=11> */
[----:B------:R-:W-:Y:S01]  /*133a0*/  ISETP.GT.AND P5, PT, R0, 0xd9, P3 ;  /* 0x000000d90000780c */ /* 0x000fe20001fa4270 */
[----:B------:R-:W-:Y:S01]  /*133b0*/  FMUL R8, R166, R2 ;  /* 0x00000002a6087220 */ /* 0x000fe20000400000 */
[----:B------:R-:W-:Y:S01]  /*133c0*/  @P0 STG.E.U16 desc[UR36][R6.64+0x1a0], R14 ;  /* 0x0001a00e06000986 */ /* 0x000fe2000c101524 */
[----:B------:R-:W-:-:S03]  /*133d0*/  ISETP.GT.AND P0, PT, R0, 0xd8, P2 ;  /* 0x000000d80000780c */ /* 0x000fc60001704270 */
[----:B------:R0:W-:Y:S01]  /*133e0*/  @P1 STG.E.U16 desc[UR36][R6.64+0x1a2], R9 ;  /* 0x0001a20906001986 */ /* 0x0001e2000c101524 */
[----:B------:R-:W-:Y:S02]  /*133f0*/  F2FP.BF16.F32.PACK_AB R8, RZ, R8 ;  /* 0x00000008ff08723e */ /* 0x000fe400000010ff */
[----:B------:R-:W-:Y:S02]  /*13400*/  ISETP.GT.AND P1, PT, R0, 0xd9, P2 ;  /* 0x000000d90000780c */ /* 0x000fe40001724270 */
        /* <DEDUP_REMOVED lines=16> */
[----:B------:R1:W-:Y:S01]  /*13510*/  @P1 STG.E.U16 desc[UR36][R6.64+0x1b2], R10 ;  /* 0x0001b20a06001986 */ /* 0x0003e2000c101524 */
[----:B------:R-:W-:Y:S02]  /*13520*/  ISETP.GT.AND P1, PT, R0, 0xe0, P2 ;  /* 0x000000e00000780c */ /* 0x000fe40001724270 */
[----:B0-----:R-:W-:Y:S02]  /*13530*/  PRMT R12, R8, 0x7610, R12 ;  /* 0x00007610080c7816 */ /* 0x001fe4000000000c */
[----:B------:R-:W-:Y:S01]  /*13540*/  F2FP.BF16.F32.PACK_AB R8, RZ, R3 ;  /* 0x00000003ff08723e */ /* 0x000fe200000010ff */
[-C--:B------:R-:W-:Y:S01]  /*13550*/  FMUL R3, R160, R2.reuse ;  /* 0x00000002a0037220 */ /* 0x080fe20000400000 */
[----:B------:R-:W-:Y:S01]  /*13560*/  ISETP.GT.AND P0, PT, R0, 0xe1, P2 ;  /* 0x000000e10000780c */ /* 0x000fe20001704270 */
[----:B------:R0:W-:Y:S01]  /*13570*/  @P4 STG.E.U16 desc[UR36][R4.64+0x1c0], R11 ;  /* 0x0001c00b04004986 */ /* 0x0001e2000c101524 */
[----:B-1----:R-:W-:Y:S02]  /*13580*/  PRMT R10, R9, 0x7610, R10 ;  /* 0x00007610090a7816 */ /* 0x002fe4000000000a */
[----:B------:R-:W-:Y:S01]  /*13590*/  PRMT R13, R8, 0x7610, R13 ;  /* 0x00007610080d7816 */ /* 0x000fe2000000000d */
[----:B------:R-:W-:Y:S01]  /*135a0*/  @P5 STG.E.U16 desc[UR36][R4.64+0x1c2], R12 ;  /* 0x0001c20c04005986 */ /* 0x000fe2000c101524 */
[----:B------:R-:W-:Y:S01]  /*135b0*/  FMUL R8, R159, R2 ;  /* 0x000000029f087220 */ /* 0x000fe20000400000 */
[----:B------:R-:W-:-:S02]  /*135c0*/  ISETP.GT.AND P4, PT, R0, 0xe8, P3 ;  /* 0x000000e80000780c */ /* 0x000fc40001f84270 */
[----:B------:R-:W-:Y:S01]  /*135d0*/  F2FP.BF16.F32.PACK_AB R9, RZ, R3 ;  /* 0x00000003ff09723e */ /* 0x000fe200000010ff */
[----:B------:R-:W-:Y:S01]  /*135e0*/  FMUL R3, R158, R2 ;  /* 0x000000029e037220 */ /* 0x000fe20000400000 */
[C---:B------:R-:W-:Y:S02]  /*135f0*/  ISETP.GT.AND P5, PT, R0.reuse, 0xe9, P3 ;  /* 0x000000e90000780c */ /* 0x040fe40001fa4270 */
[----:B------:R-:W-:Y:S02]  /*13600*/  ISETP.GT.AND P6, PT, R0, 0xe8, P2 ;  /* 0x000000e80000780c */ /* 0x000fe400017c4270 */
[----:B------:R-:W-:Y:S01]  /*13610*/  F2FP.BF16.F32.PACK_AB R8, RZ, R8 ;  /* 0x00000008ff08723e */ /* 0x000fe200000010ff */
[----:B------:R1:W-:Y:S01]  /*13620*/  @P1 STG.E.U16 desc[UR36][R6.64+0x1c0], R10 ;  /* 0x0001c00a06001986 */ /* 0x0003e2000c101524 */
[----:B------:R-:W-:Y:S02]  /*13630*/  F2FP.BF16.F32.PACK_AB R3, RZ, R3 ;  /* 0x00000003ff03723e */ /* 0x000fe400000010ff */
[----:B0-----:R-:W-:-:S02]  /*13640*/  PRMT R11, R8, 0x7610, R11 ;  /* 0x00007610080b7816 */ /* 0x001fc4000000000b */
[----:B------:R-:W-:Y:S01]  /*13650*/  PRMT R18, R3, 0x7610, R18 ;  /* 0x0000761003127816 */ /* 0x000fe20000000012 */
[----:B------:R0:W-:Y:S01]  /*13660*/  @P0 STG.E.U16 desc[UR36][R6.64+0x1c2], R13 ;  /* 0x0001c20d06000986 */ /* 0x0001e2000c101524 */
[----:B-1----:R-:W-:Y:S01]  /*13670*/  PRMT R10, R9, 0x7610, R10 ;  /* 0x00007610090a7816 */ /* 0x002fe2000000000a */
[----:B------:R-:W-:-:S04]  /*13680*/  FMUL R3, R157, R2 ;  /* 0x000000029d037220 */ /* 0x000fc80000400000 */
[----:B------:R-:W-:Y:S01]  /*13690*/  @P4 STG.E.U16 desc[UR36][R4.64+0x1d0], R10 ;  /* 0x0001d00a04004986 */ /* 0x000fe2000c101524 */
[----:B------:R-:W-:-:S03]  /*136a0*/  ISETP.GT.AND P4, PT, R0, 0xe9, P2 ;  /* 0x000000e90000780c */ /* 0x000fc60001784270 */
[----:B------:R1:W-:Y:S01]  /*136b0*/  @P5 STG.E.U16 desc[UR36][R4.64+0x1d2], R11 ;  /* 0x0001d20b04005986 */ /* 0x0003e2000c101524 */
[----:B------:R-:W-:-:S03]  /*136c0*/  ISETP.GT.AND P5, PT, R0, 0xf0, P3 ;  /* 0x000000f00000780c */ /* 0x000fc60001fa4270 */
[----:B------:R-:W-:Y:S01]  /*136d0*/  @P6 STG.E.U16 desc[UR36][R6.64+0x1d0], R18 ;  /* 0x0001d01206006986 */ /* 0x000fe2000c101524 */
[----:B------:R-:W-:Y:S01]  /*136e0*/  ISETP.GT.AND P6, PT, R0, 0xf1, P3 ;  /* 0x000000f10000780c */ /* 0x000fe20001fc4270 */
[-C--:B------:R-:W-:Y:S01]  /*136f0*/  FMUL R8, R156, R2.reuse ;  /* 0x000000029c087220 */ /* 0x080fe20000400000 */
[----:B------:R-:W-:Y:S01]  /*13700*/  FMUL R9, R155, R2 ;  /* 0x000000029b097220 */ /* 0x000fe20000400000 */
[----:B0-----:R-:W-:-:S03]  /*13710*/  F2FP.BF16.F32.PACK_AB R13, RZ, R3 ;  /* 0x00000003ff0d723e */ /* 0x001fc600000010ff */
[----:B------:R-:W-:Y:S02]  /*13720*/  F2FP.BF16.F32.PACK_AB R14, RZ, R8 ;  /* 0x00000008ff0e723e */ /* 0x000fe400000010ff */
[----:B------:R-:W-:Y:S01]  /*13730*/  F2FP.BF16.F32.PACK_AB R15, RZ, R9 ;  /* 0x00000009ff0f723e */ /* 0x000fe200000010ff */
[----:B------:R-:W-:Y:S01]  /*13740*/  @P4 STG.E.U16 desc[UR36][R6.64+0x1d2], R13 ;  /* 0x0001d20d06004986 */ /* 0x000fe2000c101524 */
[----:B------:R-:W-:-:S03]  /*13750*/  ISETP.GT.AND P4, PT, R0, 0xf1, P2 ;  /* 0x000000f10000780c */ /* 0x000fc60001784270 */
[----:B------:R-:W-:Y:S04]  /*13760*/  @P5 STG.E.U16 desc[UR36][R4.64+0x1e0], R14 ;  /* 0x0001e00e04005986 */ /* 0x000fe8000c101524 */
[----:B------:R-:W-:Y:S01]  /*13770*/  @P6 STG.E.U16 desc[UR36][R4.64+0x1e2], R15 ;  /* 0x0001e20f04006986 */ /* 0x000fe2000c101524 */
[----:B------:R-:W-:Y:S01]  /*13780*/  ISETP.GT.AND P6, PT, R0, 0xf0, P2 ;  /* 0x000000f00000780c */ /* 0x000fe200017c4270 */
[-C--:B-1----:R-:W-:Y:S01]  /*13790*/  FMUL R11, R154, R2.reuse ;  /* 0x000000029a0b7220 */ /* 0x082fe20000400000 */
[----:B------:R-:W-:-:S04]  /*137a0*/  FMUL R12, R23, R2 ;  /* 0x00000002170c7220 */ /* 0x000fc80000400000 */
[----:B------:R-:W-:Y:S02]  /*137b0*/  F2FP.BF16.F32.PACK_AB R11, RZ, R11 ;  /* 0x0000000bff0b723e */ /* 0x000fe400000010ff */
[----:B------:R-:W-:Y:S02]  /*137c0*/  F2FP.BF16.F32.PACK_AB R12, RZ, R12 ;  /* 0x0000000cff0c723e */ /* 0x000fe400000010ff */
[C---:B------:R-:W-:Y:S02]  /*137d0*/  ISETP.GT.AND P5, PT, R0.reuse, 0xf8, P3 ;  /* 0x000000f80000780c */ /* 0x040fe40001fa4270 */
[----:B------:R-:W-:Y:S01]  /*137e0*/  ISETP.GT.AND P3, PT, R0, 0xf9, P3 ;  /* 0x000000f90000780c */ /* 0x000fe20001f64270 */
[----:B------:R-:W-:Y:S01]  /*137f0*/  @P6 STG.E.U16 desc[UR36][R6.64+0x1e0], R11 ;  /* 0x0001e00b06006986 */ /* 0x000fe2000c101524 */
[----:B------:R-:W-:-:S03]  /*13800*/  FMUL R10, R22, R2 ;  /* 0x00000002160a7220 */ /* 0x000fc60000400000 */
[----:B------:R0:W-:Y:S01]  /*13810*/  @P4 STG.E.U16 desc[UR36][R6.64+0x1e2], R12 ;  /* 0x0001e20c06004986 */ /* 0x0001e2000c101524 */
[----:B------:R-:W-:Y:S01]  /*13820*/  ISETP.GT.AND P4, PT, R0, 0xf8, P2 ;  /* 0x000000f80000780c */ /* 0x000fe20001784270 */
[-C--:B------:R-:W-:Y:S01]  /*13830*/  FMUL R9, R21, R2.reuse ;  /* 0x0000000215097220 */ /* 0x080fe20000400000 */
[-C--:B------:R-:W-:Y:S01]  /*13840*/  FMUL R8, R19, R2.reuse ;  /* 0x0000000213087220 */ /* 0x080fe20000400000 */
[----:B------:R-:W-:Y:S01]  /*13850*/  FMUL R3, R20, R2 ;  /* 0x0000000214037220 */ /* 0x000fe20000400000 */
[----:B------:R-:W-:Y:S02]  /*13860*/  F2FP.BF16.F32.PACK_AB R10, RZ, R10 ;  /* 0x0000000aff0a723e */ /* 0x000fe400000010ff */
[----:B------:R-:W-:Y:S02]  /*13870*/  ISETP.GT.AND P2, PT, R0, 0xf9, P2 ;  /* 0x000000f90000780c */ /* 0x000fe40001744270 */
[----:B------:R-:W-:Y:S02]  /*13880*/  F2FP.BF16.F32.PACK_AB R9, RZ, R9 ;  /* 0x00000009ff09723e */ /* 0x000fe400000010ff */
[----:B------:R-:W-:-:S02]  /*13890*/  F2FP.BF16.F32.PACK_AB R8, RZ, R8 ;  /* 0x00000008ff08723e */ /* 0x000fc400000010ff */
[----:B------:R-:W-:Y:S01]  /*138a0*/  F2FP.BF16.F32.PACK_AB R3, RZ, R3 ;  /* 0x00000003ff03723e */ /* 0x000fe200000010ff */
[----:B------:R-:W-:Y:S01]  /*138b0*/  @P5 STG.E.U16 desc[UR36][R4.64+0x1f0], R10 ;  /* 0x0001f00a04005986 */ /* 0x000fe2000c101524 */
[----:B0-----:R-:W-:Y:S01]  /*138c0*/  PRMT R12, R8, 0x7610, R12 ;  /* 0x00007610080c7816 */ /* 0x001fe2000000000c */
[----:B------:R-:W-:Y:S01]  /*138d0*/  @P4 IMAD.MOV.U32 R8, RZ, RZ, R6 ;  /* 0x000000ffff084224 */ /* 0x000fe200078e0006 */
[----:B------:R-:W-:Y:S01]  /*138e0*/  PRMT R11, R3, 0x7610, R11 ;  /* 0x00007610030b7816 */ /* 0x000fe2000000000b */
[----:B------:R0:W-:Y:S01]  /*138f0*/  @P3 STG.E.U16 desc[UR36][R4.64+0x1f2], R9 ;  /* 0x0001f20904003986 */ /* 0x0001e2000c101524 */
[----:B------:R-:W-:Y:S01]  /*13900*/  USHF.L.U32 UR12, UR8, 0x8, URZ ;  /* 0x00000008080c7899 */ /* 0x000fe2000800063f */
[----:B------:R-:W-:Y:S01]  /*13910*/  ISETP.GT.AND P1, PT, R153, 0x80, PT ;  /* 0x000000809900780c */ /* 0x000fe20003f24270 */
[----:B------:R-:W-:Y:S01]  /*13920*/  USHF.L.U64.HI UR11, UR8, 0x8, UR9 ;  /* 0x00000008080b7899 */ /* 0x000fe20008010209 */
[----:B0-----:R-:W-:-:S03]  /*13930*/  @P4 IMAD.MOV.U32 R9, RZ, RZ, R7 ;  /* 0x000000ffff094224 */ /* 0x001fc600078e0007 */
[----:B------:R-:W-:Y:S02]  /*13940*/  IMAD.U32 R3, RZ, RZ, UR12 ;  /* 0x0000000cff037e24 */ /* 0x000fe4000f8e00ff */
[----:B------:R0:W-:Y:S01]  /*13950*/  @P4 STG.E.U16 desc[UR36][R8.64+0x1f0], R11 ;  /* 0x0001f00b08004986 */ /* 0x0001e2000c101524 */
[C---:B------:R-:W-:Y:S02]  /*13960*/  ISETP.GT.AND P3, PT, R0.reuse, RZ, P1 ;  /* 0x000000ff0000720c */ /* 0x040fe40000f64270 */
[----:B------:R-:W-:Y:S01]  /*13970*/  ISETP.GT.AND P4, PT, R0, 0x1, P1 ;  /* 0x000000010000780c */ /* 0x000fe20000f84270 */
[-C--:B------:R-:W-:Y:S01]  /*13980*/  FMUL R24, R24, R2.reuse ;  /* 0x0000000218187220 */ /* 0x080fe20000400000 */
[----:B------:R-:W-:Y:S01]  /*13990*/  FMUL R25, R25, R2 ;  /* 0x0000000219197220 */ /* 0x000fe20000400000 */
[----:B0-----:R-:W-:Y:S02]  /*139a0*/  @P2 IMAD.MOV.U32 R8, RZ, RZ, R6 ;  /* 0x000000ffff082224 */ /* 0x001fe400078e0006 */
[----:B------:R-:W-:-:S02]  /*139b0*/  @P2 IMAD.MOV.U32 R9, RZ, RZ, R7 ;  /* 0x000000ffff092224 */ /* 0x000fc400078e0007 */
[----:B------:R-:W-:-:S03]  /*139c0*/  IMAD.U32 R7, RZ, RZ, UR11 ;  /* 0x0000000bff077e24 */ /* 0x000fc6000f8e00ff */
[----:B------:R0:W-:Y:S01]  /*139d0*/  @P2 STG.E.U16 desc[UR36][R8.64+0x1f2], R12 ;  /* 0x0001f20c08002986 */ /* 0x0001e2000c101524 */
[C---:B------:R-:W-:Y:S02]  /*139e0*/  IADD3 R6, P2, P6, R4.reuse, UR5, R3 ;  /* 0x0000000504067c10 */ /* 0x040fe4000fe5e003 */
[----:B------:R-:W-:Y:S02]  /*139f0*/  IADD3 R4, P5, R4, UR12, RZ ;  /* 0x0000000c04047c10 */ /* 0x000fe4000ffbe0ff */
[----:B------:R-:W-:Y:S02]  /*13a00*/  IADD3.X R7, R5, UR4, R7, P2, P6 ;  /* 0x0000000405077c10 */ /* 0x000fe400097ec407 */
[----:B------:R-:W-:Y:S02]  /*13a10*/  ISETP.GT.AND P0, PT, R153, 0x88, PT ;  /* 0x000000889900780c */ /* 0x000fe40003f04270 */
[----:B------:R-:W-:Y:S02]  /*13a20*/  F2FP.BF16.F32.PACK_AB R24, RZ, R24 ;  /* 0x00000018ff18723e */ /* 0x000fe400000010ff */
[----:B------:R-:W-:-:S02]  /*13a30*/  IADD3.X R5, R5, UR11, RZ, P5, !PT ;  /* 0x0000000b05057c10 */ /* 0x000fc4000affe4ff */
[----:B------:R-:W-:Y:S02]  /*13a40*/  F2FP.BF16.F32.PACK_AB R25, RZ, R25 ;  /* 0x00000019ff19723e */ /* 0x000fe400000010ff */
[C---:B------:R-:W-:Y:S01]  /*13a50*/  ISETP.GT.AND P2, PT, R0.reuse, RZ, P0 ;  /* 0x000000ff0000720c */ /* 0x040fe20000744270 */
[----:B------:R-:W-:Y:S01]  /*13a60*/  @P3 STG.E.U16 desc[UR36][R4.64], R24 ;  /* 0x0000001804003986 */ /* 0x000fe2000c101524 */
[----:B------:R-:W-:Y:S01]  /*13a70*/  ISETP.GT.AND P3, PT, R0, 0x1, P0 ;  /* 0x000000010000780c */ /* 0x000fe20000764270 */
[-C--:B------:R-:W-:Y:S02]  /*13a80*/  FMUL R26, R26, R2.reuse ;  /* 0x000000021a1a7220 */ /* 0x080fe40000400000 */
[----:B------:R-:W-:Y:S01]  /*13a90*/  @P4 STG.E.U16 desc[UR36][R4.64+0x2], R25 ;  /* 0x0000021904004986 */ /* 0x000fe2000c101524 */
[----:B------:R-:W-:Y:S01]  /*13aa0*/  ISETP.GT.AND P4, PT, R0, 0x8, P1 ;  /* 0x000000080000780c */ /* 0x000fe20000f84270 */
[-C--:B------:R-:W-:Y:S01]  /*13ab0*/  FMUL R27, R27, R2.reuse ;  /* 0x000000021b1b7220 */ /* 0x080fe20000400000 */
[----:B0-----:R-:W-:Y:S01]  /*13ac0*/  IADD3 R8, P5, R4, UR5, RZ ;  /* 0x0000000504087c10 */ /* 0x001fe2000ffbe0ff */
[----:B------:R-:W-:Y:S01]  /*13ad0*/  FMUL R28, R28, R2 ;  /* 0x000000021c1c7220 */ /* 0x000fe20000400000 */
[----:B------:R-:W-:-:S02]  /*13ae0*/  F2FP.BF16.F32.PACK_AB R26, RZ, R26 ;  /* 0x0000001aff1a723e */ /* 0x000fc400000010ff */
[----:B------:R-:W-:Y:S02]  /*13af0*/  IADD3.X R9, R5, UR4, RZ, P5, !PT ;  /* 0x0000000405097c10 */ /* 0x000fe4000affe4ff */
[----:B------:R-:W-:Y:S02]  /*13b00*/  F2FP.BF16.F32.PACK_AB R27, RZ, R27 ;  /* 0x0000001bff1b723e */ /* 0x000fe400000010ff */
[----:B------:R-:W-:Y:S01]  /*13b10*/  F2FP.BF16.F32.PACK_AB R28, RZ, R28 ;  /* 0x0000001cff1c723e */ /* 0x000fe200000010ff */
[----:B------:R-:W-:Y:S01]  /*13b20*/  @P2 STG.E.U16 desc[UR36][R8.64], R26 ;  /* 0x0000001a08002986 */ /* 0x000fe2000c101524 */
[C---:B------:R-:W-:Y:S02]  /*13b30*/  ISETP.GT.AND P5, PT, R0.reuse, 0x9, P1 ;  /* 0x000000090000780c */ /* 0x040fe40000fa4270 */
[C---:B------:R-:W-:Y:S01]  /*13b40*/  ISETP.GT.AND P2, PT, R0.reuse, 0x8, P0 ;  /* 0x000000080000780c */ /* 0x040fe20000744270 */
[----:B------:R-:W-:Y:S01]  /*13b50*/  @P3 STG.E.U16 desc[UR36][R8.64+0x2], R27 ;  /* 0x0000021b08003986 */ /* 0x000fe2000c101524 */
[-C--:B------:R-:W-:Y:S01]  /*13b60*/  FMUL R29, R29, R2.reuse ;  /* 0x000000021d1d7220 */ /* 0x080fe20000400000 */
[----:B------:R-:W-:Y:S01]  /*13b70*/  ISETP.GT.AND P3, PT, R0, 0x9, P0 ;  /* 0x000000090000780c */ /* 0x000fe20000764270 */
[-C--:B------:R-:W-:Y:S01]  /*13b80*/  FMUL R30, R30, R2.reuse ;  /* 0x000000021e1e7220 */ /* 0x080fe20000400000 */
[----:B------:R-:W-:Y:S01]  /*13b90*/  @P4 STG.E.U16 desc[UR36][R4.64+0x10], R28 ;  /* 0x0000101c04004986 */ /* 0x000fe2000c101524 */
[----:B------:R-:W-:Y:S01]  /*13ba0*/  ISETP.GT.AND P4, PT, R0, 0x10, P1 ;  /* 0x000000100000780c */ /* 0x000fe20000f84270 */
[-C--:B------:R-:W-:Y:S01]  /*13bb0*/  FMUL R31, R31, R2.reuse ;  /* 0x000000021f1f7220 */ /* 0x080fe20000400000 */
[----:B------:R-:W-:Y:S01]  /*13bc0*/  IADD3 R10, P6, R4, UR5, RZ ;  /* 0x00000005040a7c10 */ /* 0x000fe2000ffde0ff */
[----:B------:R-:W-:Y:S01]  /*13bd0*/  FMUL R32, R32, R2 ;  /* 0x0000000220207220 */ /* 0x000fe20000400000 */
[----:B------:R-:W-:-:S02]  /*13be0*/  F2FP.BF16.F32.PACK_AB R29, RZ, R29 ;  /* 0x0000001dff1d723e */ /* 0x000fc400000010ff */
[----:B------:R-:W-:Y:S02]  /*13bf0*/  F2FP.BF16.F32.PACK_AB R30, RZ, R30 ;  /* 0x0000001eff1e723e */ /* 0x000fe400000010ff */
[----:B------:R-:W-:Y:S02]  /*13c00*/  IADD3.X R11, R5, UR4, RZ, P6, !PT ;  /* 0x00000004050b7c10 */ /* 0x000fe4000b7fe4ff */
[----:B------:R-:W-:Y:S01]  /*13c10*/  F2FP.BF16.F32.PACK_AB R31, RZ, R31 ;  /* 0x0000001fff1f723e */ /* 0x000fe200000010ff */
[----:B------:R-:W-:Y:S01]  /*13c20*/  @P5 STG.E.U16 desc[UR36][R4.64+0x12], R29 ;  /* 0x0000121d04005986 */ /* 0x000fe2000c101524 */
[----:B------:R-:W-:Y:S02]  /*13c30*/  F2FP.BF16.F32.PACK_AB R32, RZ, R32 ;  /* 0x00000020ff20723e */ /* 0x000fe400000010ff */
[C---:B------:R-:W-:Y:S01]  /*13c40*/  ISETP.GT.AND P5, PT, R0.reuse, 0x11, P1 ;  /* 0x000000110000780c */ /* 0x040fe20000fa4270 */
[----:B------:R-:W-:Y:S01]  /*13c50*/  @P2 STG.E.U16 desc[UR36][R10.64+0x10], R30 ;  /* 0x0000101e0a002986 */ /* 0x000fe2000c101524 */
[----:B------:R-:W-:Y:S01]  /*13c60*/  ISETP.GT.AND P2, PT, R0, 0x10, P0 ;  /* 0x000000100000780c */ /* 0x000fe20000744270 */
[----:B------:R-:W-:-:S02]  /*13c70*/  FMUL R33, R33, R2 ;  /* 0x0000000221217220 */ /* 0x000fc40000400000 */
[----:B------:R-:W-:Y:S01]  /*13c80*/  @P3 STG.E.U16 desc[UR36][R6.64+0x12], R31 ;  /* 0x0000121f06003986 */ /* 0x000fe2000c101524 */
[----:B------:R-:W-:Y:S01]  /*13c90*/  ISETP.GT.AND P3, PT, R0, 0x11, P0 ;  /* 0x000000110000780c */ /* 0x000fe20000764270 */
[-C--:B------:R-:W-:Y:S02]  /*13ca0*/  FMUL R34, R34, R2.reuse ;  /* 0x0000000222227220 */ /* 0x080fe40000400000 */
[----:B------:R-:W-:Y:S01]  /*13cb0*/  @P4 STG.E.U16 desc[UR36][R4.64+0x20], R32 ;  /* 0x0000202004004986 */ /* 0x000fe2000c101524 */
[----:B------:R-:W-:Y:S01]  /*13cc0*/  ISETP.GT.AND P4, PT, R0, 0x18, P1 ;  /* 0x000000180000780c */ /* 0x000fe20000f84270 */
[-C--:B------:R-:W-:Y:S01]  /*13cd0*/  FMUL R35, R35, R2.reuse ;  /* 0x0000000223237220 */ /* 0x080fe20000400000 */
[----:B------:R-:W-:Y:S01]  /*13ce0*/  FMUL R36, R36, R2 ;  /* 0x0000000224247220 */ /* 0x000fe20000400000 */
[----:B------:R-:W-:Y:S02]  /*13cf0*/  F2FP.BF16.F32.PACK_AB R33, RZ, R33 ;  /* 0x00000021ff21723e */ /* 0x000fe400000010ff */
[----:B------:R-:W-:-:S02]  /*13d00*/  F2FP.BF16.F32.PACK_AB R34, RZ, R34 ;  /* 0x00000022ff22723e */ /* 0x000fc400000010ff */
[----:B------:R-:W-:Y:S01]  /*13d10*/  F2FP.BF16.F32.PACK_AB R35, RZ, R35 ;  /* 0x00000023ff23723e */ /* 0x000fe200000010ff */
[----:B------:R-:W-:Y:S01]  /*13d20*/  @P5 STG.E.U16 desc[UR36][R4.64+0x22], R33 ;  /* 0x0000222104005986 */ /* 0x000fe2000c101524 */
[----:B------:R-:W-:Y:S02]  /*13d30*/  F2FP.BF16.F32.PACK_AB R36, RZ, R36 ;  /* 0x00000024ff24723e */ /* 0x000fe400000010ff */
[C---:B------:R-:W-:Y:S01]  /*13d40*/  ISETP.GT.AND P5, PT, R0.reuse, 0x19, P1 ;  /* 0x000000190000780c */ /* 0x040fe20000fa4270 */
[----:B------:R-:W-:Y:S01]  /*13d50*/  @P2 STG.E.U16 desc[UR36][R6.64+0x20], R34 ;  /* 0x0000202206002986 */ /* 0x000fe2000c101524 */
[C---:B------:R-:W-:Y:S01]  /*13d60*/  ISETP.GT.AND P2, PT, R0.reuse, 0x18, P0 ;  /* 0x000000180000780c */ /* 0x040fe20000744270 */
[-C--:B------:R-:W-:Y:S02]  /*13d70*/  FMUL R37, R37, R2.reuse ;  /* 0x0000000225257220 */ /* 0x080fe40000400000 */
[----:B------:R-:W-:Y:S01]  /*13d80*/  @P3 STG.E.U16 desc[UR36][R6.64+0x22], R35 ;  /* 0x0000222306003986 */ /* 0x000fe2000c101524 */
[----:B------:R-:W-:Y:S01]  /*13d90*/  ISETP.GT.AND P3, PT, R0, 0x19, P0 ;  /* 0x000000190000780c */ /* 0x000fe20000764270 */
[----:B------:R-:W-:-:S02]  /*13da0*/  FMUL R38, R38, R2 ;  /* 0x0000000226267220 */ /* 0x000fc40000400000 */
[----:B------:R-:W-:Y:S01]  /*13db0*/  @P4 STG.E.U16 desc[UR36][R4.64+0x30], R36 ;  /* 0x0000302404004986 */ /* 0x000fe2000c101524 */
[----:B------:R-:W-:Y:S01]  /*13dc0*/  ISETP.GT.AND P4, PT, R0, 0x20, P1 ;  /* 0x000000200000780c */ /* 0x000fe20000f84270 */
[-C--:B------:R-:W-:Y:S01]  /*13dd0*/  FMUL R39, R39, R2.reuse ;  /* 0x0000000227277220 */ /* 0x080fe20000400000 */
[----:B------:R-:W-:Y:S01]  /*13de0*/  FMUL R40, R40, R2 ;  /* 0x0000000228287220 */ /* 0x000fe20000400000 */
[----:B------:R-:W-:Y:S02]  /*13df0*/  F2FP.BF16.F32.PACK_AB R37, RZ, R37 ;  /* 0x00000025ff25723e */ /* 0x000fe400000010ff */
[----:B------:R-:W-:Y:S02]  /*13e00*/  F2FP.BF16.F32.PACK_AB R38, RZ, R38 ;  /* 0x00000026ff26723e */ /* 0x000fe400000010ff */
[----:B------:R-:W-:Y:S01]  /*13e10*/  F2FP.BF16.F32.PACK_AB R39, RZ, R39 ;  /* 0x00000027ff27723e */ /* 0x000fe200000010ff */
[----:B------:R-:W-:Y:S01]  /*13e20*/  @P5 STG.E.U16 desc[UR36][R4.64+0x32], R37 ;  /* 0x0000322504005986 */ /* 0x000fe2000c101524 */
[----:B------:R-:W-:-:S02]  /*13e30*/  F2FP.BF16.F32.PACK_AB R40, RZ, R40 ;  /* 0x00000028ff28723e */ /* 0x000fc400000010ff */
[C---:B------:R-:W-:Y:S01]  /*13e40*/  ISETP.GT.AND P5, PT, R0.reuse, 0x21, P1 ;  /* 0x000000210000780c */ /* 0x040fe20000fa4270 */
[----:B------:R-:W-:Y:S01]  /*13e50*/  @P2 STG.E.U16 desc[UR36][R6.64+0x30], R38 ;  /* 0x0000302606002986 */ /* 0x000fe2000c101524 */
[C---:B------:R-:W-:Y:S01]  /*13e60*/  ISETP.GT.AND P2, PT, R0.reuse, 0x20, P0 ;  /* 0x000000200000780c */ /* 0x040fe20000744270 */
[-C--:B------:R-:W-:Y:S02]  /*13e70*/  FMUL R41, R41, R2.reuse ;  /* 0x0000000229297220 */ /* 0x080fe40000400000 */
[----:B------:R-:W-:Y:S01]  /*13e80*/  @P3 STG.E.U16 desc[UR36][R6.64+0x32], R39 ;  /* 0x0000322706003986 */ /* 0x000fe2000c101524 */
[----:B------:R-:W-:Y:S01]  /*13e90*/  ISETP.GT.AND P3, PT, R0, 0x21, P0 ;  /* 0x000000210000780c */ /* 0x000fe20000764270 */
[-C--:B------:R-:W-:Y:S02]  /*13ea0*/  FMUL R42, R42, R2.reuse ;  /* 0x000000022a2a7220 */ /* 0x080fe40000400000 */
[----:B------:R-:W-:Y:S01]  /*13eb0*/  @P4 STG.E.U16 desc[UR36][R4.64+0x40], R40 ;  /* 0x0000402804004986 */ /* 0x000fe2000c101524 */
[----:B------:R-:W-:Y:S01]  /*13ec0*/  ISETP.GT.AND P4, PT, R0, 0x28, P1 ;  /* 0x000000280000780c */ /* 0x000fe20000f84270 */
[-C--:B------:R-:W-:Y:S01]  /*13ed0*/  FMUL R43, R43, R2.reuse ;  /* 0x000000022b2b7220 */ /* 0x080fe20000400000 */
[----:B------:R-:W-:Y:S01]  /*13ee0*/  FMUL R44, R44, R2 ;  /* 0x000000022c2c7220 */ /* 0x000fe20000400000 */
[----:B------:R-:W-:-:S02]  /*13ef0*/  F2FP.BF16.F32.PACK_AB R41, RZ, R41 ;  /* 0x00000029ff29723e */ /* 0x000fc400000010ff */
[----:B------:R-:W-:Y:S02]  /*13f00*/  F2FP.BF16.F32.PACK_AB R42, RZ, R42 ;  /* 0x0000002aff2a723e */ /* 0x000fe400000010ff */
        /* <DEDUP_REMOVED lines=357> */
[----:B------:R-:W-:Y:S01]  /*15560*/  ISETP.GT.AND P2, PT, R0, 0xd8, P0 ;  /* 0x000000d80000780c */ /* 0x000fe20000744270 */
[-C--:B------:R-:W-:Y:S02]  /*15570*/  FMUL R133, R133, R2.reuse ;  /* 0x0000000285857220 */ /* 0x080fe40000400000 */
[----:B------:R-:W-:Y:S01]  /*15580*/  @P3 STG.E.U16 desc[UR36][R6.64+0x1a2], R131 ;  /* 0x0001a28306003986 */ /* 0x000fe2000c101524 */
[----:B------:R-:W-:-:S03]  /*15590*/  FMUL R134, R134, R2 ;  /* 0x0000000286867220 */ /* 0x000fc60000400000 */
[----:B------:R-:W-:Y:S01]  /*155a0*/  @P4 STG.E.U16 desc[UR36][R4.64+0x1b0], R132 ;  /* 0x0001b08404004986 */ /* 0x000fe2000c101524 */
[C---:B------:R-:W-:Y:S01]  /*155b0*/  ISETP.GT.AND P4, PT, R0.reuse, 0xd9, P0 ;  /* 0x000000d90000780c */ /* 0x040fe20000784270 */
[----:B------:R-:W-:Y:S01]  /*155c0*/  FMUL R135, R135, R2 ;  /* 0x0000000287877220 */ /* 0x000fe20000400000 */
[----:B------:R-:W-:Y:S02]  /*155d0*/  F2FP.BF16.F32.PACK_AB R133, RZ, R133 ;  /* 0x00000085ff85723e */ /* 0x000fe400000010ff */
[----:B------:R-:W-:Y:S02]  /*155e0*/  F2FP.BF16.F32.PACK_AB R134, RZ, R134 ;  /* 0x00000086ff86723e */ /* 0x000fe400000010ff */
[----:B------:R-:W-:Y:S01]  /*155f0*/  F2FP.BF16.F32.PACK_AB R135, RZ, R135 ;  /* 0x00000087ff87723e */ /* 0x000fe200000010ff */
[----:B------:R-:W-:Y:S01]  /*15600*/  @P5 STG.E.U16 desc[UR36][R4.64+0x1b2], R133 ;  /* 0x0001b28504005986 */ /* 0x000fe2000c101524 */
[----:B------:R-:W-:-:S03]  /*15610*/  ISETP.GT.AND P5, PT, R0, 0xe0, P1 ;  /* 0x000000e00000780c */ /* 0x000fc60000fa4270 */
[----:B------:R-:W-:Y:S01]  /*15620*/  @P2 STG.E.U16 desc[UR36][R6.64+0x1b0], R134 ;  /* 0x0001b08606002986 */ /* 0x000fe2000c101524 */
[----:B------:R-:W-:Y:S01]  /*15630*/  ISETP.GT.AND P2, PT, R0, 0xe1, P1 ;  /* 0x000000e10000780c */ /* 0x000fe20000f44270 */
[-C--:B------:R-:W-:Y:S01]  /*15640*/  FMUL R136, R136, R2.reuse ;  /* 0x0000000288887220 */ /* 0x080fe20000400000 */
[C---:B------:R-:W-:Y:S01]  /*15650*/  ISETP.GT.AND P3, PT, R0.reuse, 0xe0, P0 ;  /* 0x000000e00000780c */ /* 0x040fe20000764270 */
[----:B------:R-:W-:Y:S01]  /*15660*/  @P4 STG.E.U16 desc[UR36][R6.64+0x1b2], R135 ;  /* 0x0001b28706004986 */ /* 0x000fe2000c101524 */
[-C--:B------:R-:W-:Y:S01]  /*15670*/  FMUL R137, R137, R2.reuse ;  /* 0x0000000289897220 */ /* 0x080fe20000400000 */
[----:B------:R-:W-:Y:S01]  /*15680*/  ISETP.GT.AND P4, PT, R0, 0xe1, P0 ;  /* 0x000000e10000780c */ /* 0x000fe20000784270 */
[-C--:B------:R-:W-:Y:S01]  /*15690*/  FMUL R138, R138, R2.reuse ;  /* 0x000000028a8a7220 */ /* 0x080fe20000400000 */
[----:B------:R-:W-:Y:S01]  /*156a0*/  FMUL R139, R139, R2 ;  /* 0x000000028b8b7220 */ /* 0x000fe20000400000 */
[----:B------:R-:W-:Y:S02]  /*156b0*/  F2FP.BF16.F32.PACK_AB R136, RZ, R136 ;  /* 0x00000088ff88723e */ /* 0x000fe400000010ff */
[----:B------:R-:W-:-:S02]  /*156c0*/  F2FP.BF16.F32.PACK_AB R137, RZ, R137 ;  /* 0x00000089ff89723e */ /* 0x000fc400000010ff */
[----:B------:R-:W-:Y:S02]  /*156d0*/  F2FP.BF16.F32.PACK_AB R138, RZ, R138 ;  /* 0x0000008aff8a723e */ /* 0x000fe400000010ff */
[----:B------:R-:W-:Y:S01]  /*156e0*/  F2FP.BF16.F32.PACK_AB R139, RZ, R139 ;  /* 0x0000008bff8b723e */ /* 0x000fe200000010ff */
[----:B------:R-:W-:Y:S01]  /*156f0*/  @P5 STG.E.U16 desc[UR36][R4.64+0x1c0], R136 ;  /* 0x0001c08804005986 */ /* 0x000fe2000c101524 */
[----:B------:R-:W-:-:S03]  /*15700*/  ISETP.GT.AND P5, PT, R0, 0xe9, P1 ;  /* 0x000000e90000780c */ /* 0x000fc60000fa4270 */
[----:B------:R-:W-:Y:S01]  /*15710*/  @P2 STG.E.U16 desc[UR36][R4.64+0x1c2], R137 ;  /* 0x0001c28904002986 */ /* 0x000fe2000c101524 */
[C---:B------:R-:W-:Y:S02]  /*15720*/  ISETP.GT.AND P2, PT, R0.reuse, 0xe8, P1 ;  /* 0x000000e80000780c */ /* 0x040fe40000f44270 */
[C---:B------:R-:W-:Y:S01]  /*15730*/  ISETP.GT.AND P6, PT, R0.reuse, 0xe8, P0 ;  /* 0x000000e80000780c */ /* 0x040fe200007c4270 */
[----:B------:R-:W-:Y:S01]  /*15740*/  @P3 STG.E.U16 desc[UR36][R6.64+0x1c0], R138 ;  /* 0x0001c08a06003986 */ /* 0x000fe2000c101524 */
[----:B------:R-:W-:Y:S01]  /*15750*/  ISETP.GT.AND P3, PT, R0, 0xe9, P0 ;  /* 0x000000e90000780c */ /* 0x000fe20000764270 */
[-C--:B------:R-:W-:Y:S01]  /*15760*/  FMUL R140, R140, R2.reuse ;  /* 0x000000028c8c7220 */ /* 0x080fe20000400000 */
[-C--:B------:R-:W-:Y:S01]  /*15770*/  FMUL R141, R141, R2.reuse ;  /* 0x000000028d8d7220 */ /* 0x080fe20000400000 */
[----:B------:R-:W-:Y:S01]  /*15780*/  @P4 STG.E.U16 desc[UR36][R6.64+0x1c2], R139 ;  /* 0x0001c28b06004986 */ /* 0x000fe2000c101524 */
[----:B------:R-:W-:Y:S01]  /*15790*/  ISETP.GT.AND P4, PT, R0, 0xf0, P1 ;  /* 0x000000f00000780c */ /* 0x000fe20000f84270 */
[-C--:B------:R-:W-:Y:S01]  /*157a0*/  FMUL R142, R142, R2.reuse ;  /* 0x000000028e8e7220 */ /* 0x080fe20000400000 */
[-C--:B------:R-:W-:Y:S01]  /*157b0*/  FMUL R143, R143, R2.reuse ;  /* 0x000000028f8f7220 */ /* 0x080fe20000400000 */
[----:B------:R-:W-:Y:S01]  /*157c0*/  FMUL R144, R144, R2 ;  /* 0x0000000290907220 */ /* 0x000fe20000400000 */
[----:B------:R-:W-:-:S02]  /*157d0*/  F2FP.BF16.F32.PACK_AB R140, RZ, R140 ;  /* 0x0000008cff8c723e */ /* 0x000fc400000010ff */
[----:B------:R-:W-:Y:S02]  /*157e0*/  F2FP.BF16.F32.PACK_AB R141, RZ, R141 ;  /* 0x0000008dff8d723e */ /* 0x000fe400000010ff */
[----:B------:R-:W-:Y:S02]  /*157f0*/  F2FP.BF16.F32.PACK_AB R142, RZ, R142 ;  /* 0x0000008eff8e723e */ /* 0x000fe400000010ff */
[----:B------:R-:W-:Y:S02]  /*15800*/  F2FP.BF16.F32.PACK_AB R143, RZ, R143 ;  /* 0x0000008fff8f723e */ /* 0x000fe400000010ff */
[----:B------:R-:W-:Y:S01]  /*15810*/  F2FP.BF16.F32.PACK_AB R144, RZ, R144 ;  /* 0x00000090ff90723e */ /* 0x000fe200000010ff */
[----:B------:R-:W-:Y:S01]  /*15820*/  @P2 STG.E.U16 desc[UR36][R4.64+0x1d0], R140 ;  /* 0x0001d08c04002986 */ /* 0x000fe2000c101524 */
[----:B------:R-:W-:-:S03]  /*15830*/  ISETP.GT.AND P2, PT, R0, 0xf1, P1 ;  /* 0x000000f10000780c */ /* 0x000fc60000f44270 */
[----:B------:R-:W-:Y:S01]  /*15840*/  @P5 STG.E.U16 desc[UR36][R4.64+0x1d2], R141 ;  /* 0x0001d28d04005986 */ /* 0x000fe2000c101524 */
[----:B------:R-:W-:-:S03]  /*15850*/  ISETP.GT.AND P5, PT, R0, 0xf0, P0 ;  /* 0x000000f00000780c */ /* 0x000fc600007a4270 */
[----:B------:R-:W-:Y:S01]  /*15860*/  @P6 STG.E.U16 desc[UR36][R6.64+0x1d0], R142 ;  /* 0x0001d08e06006986 */ /* 0x000fe2000c101524 */
[----:B------:R-:W-:-:S03]  /*15870*/  FMUL R145, R145, R2 ;  /* 0x0000000291917220 */ /* 0x000fc60000400000 */
[----:B------:R-:W-:Y:S01]  /*15880*/  @P3 STG.E.U16 desc[UR36][R6.64+0x1d2], R143 ;  /* 0x0001d28f06003986 */ /* 0x000fe2000c101524 */
[----:B------:R-:W-:-:S03]  /*15890*/  ISETP.GT.AND P3, PT, R0, 0xf8, P1 ;  /* 0x000000f80000780c */ /* 0x000fc60000f64270 */
[----:B------:R-:W-:Y:S01]  /*158a0*/  @P4 STG.E.U16 desc[UR36][R4.64+0x1e0], R144 ;  /* 0x0001e09004004986 */ /* 0x000fe2000c101524 */
[----:B------:R-:W-:Y:S01]  /*158b0*/  ISETP.GT.AND P4, PT, R0, 0xf1, P0 ;  /* 0x000000f10000780c */ /* 0x000fe20000784270 */
[-C--:B------:R-:W-:Y:S01]  /*158c0*/  FMUL R146, R146, R2.reuse ;  /* 0x0000000292927220 */ /* 0x080fe20000400000 */
[C---:B------:R-:W-:Y:S01]  /*158d0*/  ISETP.GT.AND P1, PT, R0.reuse, 0xf9, P1 ;  /* 0x000000f90000780c */ /* 0x040fe20000f24270 */
[-C--:B------:R-:W-:Y:S01]  /*158e0*/  FMUL R147, R147, R2.reuse ;  /* 0x0000000293937220 */ /* 0x080fe20000400000 */
[----:B------:R-:W-:Y:S01]  /*158f0*/  ISETP.GT.AND P6, PT, R0, 0xf8, P0 ;  /* 0x000000f80000780c */ /* 0x000fe200007c4270 */
[-C--:B------:R-:W-:Y:S01]  /*15900*/  FMUL R148, R148, R2.reuse ;  /* 0x0000000294947220 */ /* 0x080fe20000400000 */
[----:B------:R-:W-:Y:S01]  /*15910*/  FMUL R149, R149, R2 ;  /* 0x0000000295957220 */ /* 0x000fe20000400000 */
[----:B------:R-:W-:Y:S02]  /*15920*/  F2FP.BF16.F32.PACK_AB R145, RZ, R145 ;  /* 0x00000091ff91723e */ /* 0x000fe400000010ff */
[----:B------:R-:W-:-:S02]  /*15930*/  F2FP.BF16.F32.PACK_AB R146, RZ, R146 ;  /* 0x00000092ff92723e */ /* 0x000fc400000010ff */
[----:B------:R-:W-:Y:S02]  /*15940*/  ISETP.GT.AND P0, PT, R0, 0xf9, P0 ;  /* 0x000000f90000780c */ /* 0x000fe40000704270 */
[----:B------:R-:W-:Y:S01]  /*15950*/  F2FP.BF16.F32.PACK_AB R147, RZ, R147 ;  /* 0x00000093ff93723e */ /* 0x000fe200000010ff */
[----:B------:R-:W-:Y:S01]  /*15960*/  FMUL R150, R150, R2 ;  /* 0x0000000296967220 */ /* 0x000fe20000400000 */
[----:B------:R-:W-:Y:S02]  /*15970*/  F2FP.BF16.F32.PACK_AB R148, RZ, R148 ;  /* 0x00000094ff94723e */ /* 0x000fe400000010ff */
[----:B------:R-:W-:Y:S01]  /*15980*/  F2FP.BF16.F32.PACK_AB R149, RZ, R149 ;  /* 0x00000095ff95723e */ /* 0x000fe200000010ff */
[----:B------:R-:W-:Y:S01]  /*15990*/  FMUL R151, R151, R2 ;  /* 0x0000000297977220 */ /* 0x000fe20000400000 */
[----:B------:R-:W-:Y:S01]  /*159a0*/  @P2 STG.E.U16 desc[UR36][R4.64+0x1e2], R145 ;  /* 0x0001e29104002986 */ /* 0x000fe2000c101524 */
[----:B------:R-:W-:-:S03]  /*159b0*/  F2FP.BF16.F32.PACK_AB R150, RZ, R150 ;  /* 0x00000096ff96723e */ /* 0x000fc600000010ff */
[----:B------:R-:W-:Y:S01]  /*159c0*/  @P5 STG.E.U16 desc[UR36][R6.64+0x1e0], R146 ;  /* 0x0001e09206005986 */ /* 0x000fe2000c101524 */
[----:B------:R-:W-:-:S03]  /*159d0*/  F2FP.BF16.F32.PACK_AB R151, RZ, R151 ;  /* 0x00000097ff97723e */ /* 0x000fc600000010ff */
[----:B------:R-:W-:Y:S04]  /*159e0*/  @P4 STG.E.U16 desc[UR36][R6.64+0x1e2], R147 ;  /* 0x0001e29306004986 */ /* 0x000fe8000c101524 */
[----:B------:R-:W-:Y:S04]  /*159f0*/  @P3 STG.E.U16 desc[UR36][R4.64+0x1f0], R148 ;  /* 0x0001f09404003986 */ /* 0x000fe8000c101524 */
[----:B------:R0:W-:Y:S02]  /*15a00*/  @P1 STG.E.U16 desc[UR36][R4.64+0x1f2], R149 ;  /* 0x0001f29504001986 */ /* 0x0001e4000c101524 */
[----:B0-----:R-:W-:Y:S01]  /*15a10*/  @P6 IMAD.MOV.U32 R4, RZ, RZ, R6 ;  /* 0x000000ffff046224 */ /* 0x001fe200078e0006 */
[----:B------:R-:W-:-:S05]  /*15a20*/  @P6 MOV R5, R7 ;  /* 0x0000000700056202 */ /* 0x000fca0000000f00 */
[----:B------:R0:W-:Y:S04]  /*15a30*/  @P6 STG.E.U16 desc[UR36][R4.64+0x1f0], R150 ;  /* 0x0001f09604006986 */ /* 0x0001e8000c101524 */
[----:B------:R0:W-:Y:S02]  /*15a40*/  @P0 STG.E.U16 desc[UR36][R6.64+0x1f2], R151 ;  /* 0x0001f29706000986 */ /* 0x0001e4000c101524 */
.L_x_542:
[----:B------:R-:W-:Y:S05]  /*15a50*/  BSYNC B0 ;  /* 0x0000000000007941 */ /* 0x000fea0003800000 */
.L_x_34:
[----:B0-----:R-:W2:Y:S04]  /*15a60*/  LDL.LU R5, [R1+0x200] ;  /* 0x0002000001057983 */ /* 0x001ea80000300800 */
[----:B------:R-:W2:Y:S01]  /*15a70*/  LDL.LU R4, [R1+0x204] ;  /* 0x0002040001047983 */ /* 0x000ea20000300800 */
[----:B------:R-:W-:Y:S01]  /*15a80*/  ULDC UR4, c[0x0][0xc] ;  /* 0x0000030000047ab9 */ /* 0x000fe20000000800 */
[----:B------:R-:W-:Y:S01]  /*15a90*/  ULDC UR5, c[0x0][0x10] ;  /* 0x0000040000057ab9 */ /* 0x000fe20000000800 */
[----:B-----5:R-:W2:Y:S01]  /*15aa0*/  LDC R3, c[0x0][0x14] ;  /* 0x00000500ff037b82 */ /* 0x020ea20000000800 */
[----:B------:R-:W-:Y:S01]  /*15ab0*/  UIMAD.WIDE.U32 UR4, UR4, UR5, URZ ;  /* 0x00000005040472a5 */ /* 0x000fe2000f8e003f */
[----:B----4-:R-:W-:Y:S01]  /*15ac0*/  PRMT R0, RZ, 0x7610, R0 ;  /* 0x00007610ff007816 */ /* 0x010fe20000000000 */
[----:B------:R-:W-:Y:S01]  /*15ad0*/  UMOV UR42, 0xffffffff ;  /* 0xffffffff002a7882 */ /* 0x000fe20000000000 */
[----:B------:R-:W-:-:S03]  /*15ae0*/  UMOV UR43, 0xffffffff ;  /* 0xffffffff002b7882 */ /* 0x000fc60000000000 */
[----:B--2---:R-:W-:-:S04]  /*15af0*/  IMAD.WIDE.U32 R4, R3, UR4, R4 ;  /* 0x0000000403047c25 */ /* 0x004fc8000f8e0004 */
[----:B------:R-:W-:Y:S01]  /*15b00*/  IMAD R3, R3, UR5, RZ ;  /* 0x0000000503037c24 */ /* 0x000fe2000f8e02ff */
[----:B------:R-:W-:Y:S01]  /*15b10*/  ULDC.64 UR4, c[0x0][0x650] ;  /* 0x0001940000047ab9 */ /* 0x000fe20000000a00 */
[----:B------:R-:W-:Y:S01]  /*15b20*/  IMAD.MOV.U32 R7, RZ, RZ, R4 ;  /* 0x000000ffff077224 */ /* 0x000fe200078e0004 */
[----:B------:R-:W-:Y:S01]  /*15b30*/  ISETP.GE.U32.AND P0, PT, R4, UR4, PT ;  /* 0x0000000404007c0c */ /* 0x000fe2000bf06070 */
[----:B------:R-:W-:-:S05]  /*15b40*/  IMAD.IADD R6, R5, 0x1, R3 ;  /* 0x0000000105067824 */ /* 0x000fca00078e0203 */
[----:B------:R0:W-:Y:S01]  /*15b50*/  STL [R1+0x200], R6 ;  /* 0x0002000601007387 */ /* 0x0001e20000100800 */
[----:B------:R-:W-:-:S03]  /*15b60*/  ISETP.GE.U32.AND.EX P0, PT, R6, UR5, PT, P0 ;  /* 0x0000000506007c0c */ /* 0x000fc6000bf06100 */
[----:B------:R0:W-:Y:S10]  /*15b70*/  STL [R1+0x204], R7 ;  /* 0x0002040701007387 */ /* 0x0001f40000100800 */
[----:B0-----:R-:W-:Y:S05]  /*15b80*/  @P0 BRA `(.L_x_543) ;  /* 0x0000000400880947 */ /* 0x001fea0003800000 */
[----:B------:R-:W0:Y:S01]  /*15b90*/  S2UR UR6, SR_CTAID.X ;  /* 0x00000000000679c3 */ /* 0x000e220000002500 */
[----:B------:R-:W-:Y:S01]  /*15ba0*/  ULDC.64 UR12, c[0x0][0x628] ;  /* 0x00018a00000c7ab9 */ /* 0x000fe20000000a00 */
[----:B------:R-:W-:Y:S01]  /*15bb0*/  ULDC UR4, c[0x0][0x150] ;  /* 0x0000540000047ab9 */ /* 0x000fe20000000800 */
[----:B------:R-:W-:Y:S01]  /*15bc0*/  ISETP.NE.U32.AND P0, PT, RZ, UR12, PT ;  /* 0x0000000cff007c0c */ /* 0x000fe2000bf05070 */
[----:B------:R-:W-:Y:S01]  /*15bd0*/  ULDC UR15, c[0x0][0x630] ;  /* 0x00018c00000f7ab9 */ /* 0x000fe20000000800 */
[C---:B------:R-:W-:Y:S01]  /*15be0*/  R2UR UR16, R7.reuse ;  /* 0x00000000071072ca */ /* 0x040fe200000e0000 */
[----:B------:R-:W-:Y:S01]  /*15bf0*/  ULDC UR19, c[0x0][0x154] ;  /* 0x0000550000137ab9 */ /* 0x000fe20000000800 */
[----:B------:R-:W-:Y:S01]  /*15c00*/  ISETP.NE.AND.EX P0, PT, RZ, UR13, PT, P0 ;  /* 0x0000000dff007c0c */ /* 0x000fe2000bf05300 */
[----:B------:R-:W2:Y:S01]  /*15c10*/  S2UR UR18, SR_CTAID.Y ;  /* 0x00000000001279c3 */ /* 0x000ea20000002600 */
[----:B------:R-:W-:Y:S02]  /*15c20*/  R2UR UR17, R6 ;  /* 0x00000000061172ca */ /* 0x000fe400000e0000 */
[----:B------:R-:W-:-:S02]  /*15c30*/  R2UR UR10, R7 ;  /* 0x00000000070a72ca */ /* 0x000fc400000e0000 */
[----:B------:R-:W-:Y:S02]  /*15c40*/  R2UR UR11, R6 ;  /* 0x00000000060b72ca */ /* 0x000fe400000e0000 */
[----:B0-----:R-:W-:-:S05]  /*15c50*/  I2FP.F32.U32 R0, UR6 ;  /* 0x0000000600007c45 */ /* 0x001fca0008201000 */
[----:B------:R-:W-:-:S04]  /*15c60*/  FMUL R0, R0, UR4 ;  /* 0x0000000400007c20 */ /* 0x000fc80008400000 */
[----:B------:R0:W4:Y:S01]  /*15c70*/  F2I.U32.TRUNC.NTZ R3, R0 ;  /* 0x0000000000037305 */ /* 0x000122000020f000 */
[----:B--2---:R-:W-:Y:S05]  /*15c80*/  @!P0 BRA `(.L_x_544) ;  /* 0x0000000000308947 */ /* 0x004fea0003800000 */
        /* <DEDUP_REMOVED lines=12> */
.L_x_544:
[----:B------:R-:W-:Y:S01]  /*15d50*/  USHF.R.U64 UR43, UR10, UR15, UR11 ;  /* 0x0000000f0a2b7299 */ /* 0x000fe2000800120b */
[----:B0-----:R-:W-:Y:S01]  /*15d60*/  I2FP.F32.U32 R0, UR18 ;  /* 0x0000001200007c45 */ /* 0x001fe20008201000 */
[----:B------:R-:W-:Y:S02]  /*15d70*/  USHF.R.U32.HI UR4, URZ, UR15, UR11 ;  /* 0x0000000f3f047299 */ /* 0x000fe4000801160b */
[----:B------:R-:W-:Y:S02]  /*15d80*/  UIADD3 UR10, UP0, URZ, -UR43, URZ ;  /* 0x8000002b3f0a7290 */ /* 0x000fe4000ff1e03f */
[----:B------:R-:W-:Y:S01]  /*15d90*/  FMUL R0, R0, UR19 ;  /* 0x0000001300007c20 */ /* 0x000fe20008400000 */
[----:B------:R-:W-:Y:S01]  /*15da0*/  ULDC.64 UR12, c[0x0][0x620] ;  /* 0x00018800000c7ab9 */ /* 0x000fe20000000a00 */
[----:B------:R-:W-:Y:S01]  /*15db0*/  UIADD3.X UR4, URZ, ~UR4, URZ, UP0, !UPT ;  /* 0x800000043f047290 */ /* 0x000fe200087fe43f */
[----:B------:R-:W-:Y:S01]  /*15dc0*/  UMOV UR8, UR16 ;  /* 0x0000001000087c82 */ /* 0x000fe20008000000 */
[----:B------:R-:W-:-:S02]  /*15dd0*/  UMOV UR9, UR17 ;  /* 0x0000001100097c82 */ /* 0x000fc40008000000 */
[----:B------:R-:W-:Y:S01]  /*15de0*/  UIMAD UR4, UR4, UR12, URZ ;  /* 0x0000000c040472a4 */ /* 0x000fe2000f8e023f */
[----:B------:R-:W0:Y:S01]  /*15df0*/  F2I.U32.TRUNC.NTZ R0, R0 ;  /* 0x0000000000007305 */ /* 0x000e22000020f000 */
[----:B------:R-:W-:Y:S01]  /*15e00*/  UIMAD.WIDE.U32 UR8, UR10, UR12, UR8 ;  /* 0x0000000c0a0872a5 */ /* 0x000fe2000f8e0008 */
[----:B----4-:R-:W-:Y:S01]  /*15e10*/  R2UR UR12, R3 ;  /* 0x00000000030c72ca */ /* 0x010fe200000e0000 */
[----:B------:R-:W-:Y:S01]  /*15e20*/  UIMAD UR10, UR10, UR13, UR4 ;  /* 0x0000000d0a0a72a4 */ /* 0x000fe2000f8e0204 */
[----:B------:R-:W-:Y:S01]  /*15e30*/  ULDC UR11, c[0x0][0x618] ;  /* 0x00018600000b7ab9 */ /* 0x000fe20000000800 */
[----:B------:R-:W-:Y:S02]  /*15e40*/  ULDC UR21, c[0x0][0x658] ;  /* 0x0001960000157ab9 */ /* 0x000fe40000000800 */
[----:B------:R-:W-:Y:S01]  /*15e50*/  UIADD3 UR9, UR9, UR10, URZ ;  /* 0x0000000a09097290 */ /* 0x000fe2000fffe03f */
[----:B------:R-:W-:Y:S01]  /*15e60*/  UMOV UR15, 0xffffffff ;  /* 0xffffffff000f7882 */ /* 0x000fe20000000000 */
[----:B------:R-:W-:Y:S01]  /*15e70*/  ULDC.64 UR4, c[0x0][0x640] ;  /* 0x0001900000047ab9 */ /* 0x000fe20000000a00 */
[----:B------:R-:W-:Y:S01]  /*15e80*/  USHF.L.U32 UR15, UR15, UR21, URZ ;  /* 0x000000150f0f7299 */ /* 0x000fe2000800063f */
[----:B------:R-:W-:Y:S01]  /*15e90*/  ISETP.NE.U32.AND P0, PT, RZ, UR4, PT ;  /* 0x00000004ff007c0c */ /* 0x000fe2000bf05070 */
[----:B------:R-:W-:-:S02]  /*15ea0*/  USHF.R.U64 UR16, UR8, UR11, UR9 ;  /* 0x0000000b08107299 */ /* 0x000fc40008001209 */
[----:B------:R-:W-:Y:S01]  /*15eb0*/  USHF.R.U32.HI UR8, URZ, UR11, UR9 ;  /* 0x0000000b3f087299 */ /* 0x000fe20008011609 */
[----:B0-----:R-:W-:Y:S01]  /*15ec0*/  R2UR UR14, R0 ;  /* 0x00000000000e72ca */ /* 0x001fe200000e0000 */
[----:B------:R-:W-:Y:S01]  /*15ed0*/  ULDC UR17, c[0x0][0x608] ;  /* 0x0001820000117ab9 */ /* 0x000fe20000000800 */
[----:B------:R-:W-:Y:S01]  /*15ee0*/  ULOP3.LUT UR41, URZ, UR15, URZ, 0x33, !UPT ;  /* 0x0000000f3f297292 */ /* 0x000fe2000f8e333f */
[----:B------:R-:W-:Y:S01]  /*15ef0*/  ISETP.NE.AND.EX P0, PT, RZ, UR5, PT, P0 ;  /* 0x00000005ff007c0c */ /* 0x000fe2000bf05300 */
[----:B------:R-:W-:Y:S02]  /*15f00*/  USHF.R.U64 UR15, UR16, UR17, UR8 ;  /* 0x00000011100f7299 */ /* 0x000fe40008001208 */
[----:B------:R-:W-:Y:S02]  /*15f10*/  USHF.R.U32.HI UR8, URZ, UR17, UR8 ;  /* 0x000000113f087299 */ /* 0x000fe40008011608 */
[----:B------:R-:W-:Y:S02]  /*15f20*/  UIADD3 UR12, -UR12, URZ, URZ ;  /* 0x0000003f0c0c7290 */ /* 0x000fe4000fffe13f */
[----:B------:R-:W-:Y:S01]  /*15f30*/  USHF.R.U64 UR17, UR15, UR21, UR8 ;  /* 0x000000150f117299 */ /* 0x000fe20008001208 */
[----:B------:R-:W-:Y:S01]  /*15f40*/  UMOV UR19, 0x1 ;  /* 0x0000000100137882 */ /* 0x000fe20000000000 */
[----:B------:R-:W-:Y:S01]  /*15f50*/  ULDC UR13, c[0x0][0x144] ;  /* 0x00005100000d7ab9 */ /* 0x000fe20000000800 */
[----:B------:R-:W-:Y:S01]  /*15f60*/  ULDC UR7, c[0x0][0x600] ;  /* 0x0001800000077ab9 */ /* 0x000fe20000000800 */
[----:B------:R-:W-:-:S02]  /*15f70*/  USHF.L.U32 UR24, UR19, UR21, URZ ;  /* 0x0000001513187299 */ /* 0x000fc4000800063f */
[----:B------:R-:W-:Y:S02]  /*15f80*/  USHF.R.U32.HI UR8, URZ, UR21, UR8 ;  /* 0x000000153f087299 */ /* 0x000fe40008011608 */
[----:B------:R-:W-:Y:S02]  /*15f90*/  UIMAD UR21, UR13, UR12, UR6 ;  /* 0x0000000c0d1572a4 */ /* 0x000fe4000f8e0206 */
[----:B------:R-:W-:Y:S02]  /*15fa0*/  UIADD3 UR20, UR7, -0x1, URZ ;  /* 0xffffffff07147890 */ /* 0x000fe4000fffe03f */
[----:B------:R-:W-:Y:S01]  /*15fb0*/  UIADD3 UR19, -UR14, URZ, URZ ;  /* 0x0000003f0e137290 */ /* 0x000fe2000fffe13f */
[----:B------:R-:W-:Y:S01]  /*15fc0*/  ULDC UR25, c[0x0][0x148] ;  /* 0x0000520000197ab9 */ /* 0x000fe20000000800 */
[----:B------:R-:W-:Y:S01]  /*15fd0*/  ULDC UR22, c[0x0][0x648] ;  /* 0x0001920000167ab9 */ /* 0x000fe20000000800 */
[----:B------:R-:W-:Y:S01]  /*15fe0*/  ULDC UR23, c[0x0][0x638] ;  /* 0x00018e0000177ab9 */ /* 0x000fe20000000800 */
        /* <DEDUP_REMOVED lines=14> */
.L_x_545:
[----:B------:R-:W-:Y:S01]  /*160d0*/  UISETP.NE.AND UP0, UPT, UR45, URZ, UPT ;  /* 0x0000003f2d00728c */ /* 0x000fe2000bf05270 */
[----:B------:R-:W-:Y:S01]  /*160e0*/  IMAD.MOV.U32 R0, RZ, RZ, 0x1 ;  /* 0x00000001ff007424 */ /* 0x000fe200078e00ff */
[----:B------:R-:W-:Y:S02]  /*160f0*/  USHF.R.U64 UR4, UR6, UR22, UR8 ;  /* 0x0000001606047299 */ /* 0x000fe40008001208 */
[----:B------:R-:W-:Y:S02]  /*16100*/  ULOP3.LUT UR41, UR15, UR41, URZ, 0xc0, !UPT ;  /* 0x000000290f297292 */ /* 0x000fe4000f8ec03f */
[----:B------:R-:W-:Y:S02]  /*16110*/  UIADD3 UR5, -UR4, URZ, URZ ;  /* 0x0000003f04057290 */ /* 0x000fe4000fffe13f */
[----:B------:R-:W-:Y:S02]  /*16120*/  UIMAD UR41, UR24, UR4, UR41 ;  /* 0x00000004182972a4 */ /* 0x000fe4000f8e0229 */
[----:B------:R-:W-:-:S02]  /*16130*/  ULOP3.LUT UR16, UR16, UR20, URZ, 0xc0, !UPT ;  /* 0x0000001410107292 */ /* 0x000fc4000f8ec03f */
[----:B------:R-:W-:Y:S02]  /*16140*/  @UP0 UIMAD UR21, UR25, UR19, UR18 ;  /* 0x00000013191502a4 */ /* 0x000fe4000f8e0212 */
[----:B------:R-:W-:-:S03]  /*16150*/  UIMAD UR4, UR5, UR23, UR17 ;  /* 0x00000017050472a4 */ /* 0x000fc6000f8e0211 */
[----:B------:R-:W-:Y:S01]  /*16160*/  ULDC UR5, c[0x0][0x610] ;  /* 0x0001840000057ab9 */ /* 0x000fe20000000800 */
[----:B------:R-:W-:Y:S02]  /*16170*/  UIMAD UR4, UR4, UR7, UR16 ;  /* 0x00000007040472a4 */ /* 0x000fe4000f8e0210 */
[----:B------:R-:W-:-:S04]  /*16180*/  UIMAD UR41, UR41, UR5, UR21 ;  /* 0x00000005292972a4 */ /* 0x000fc8000f8e0215 */
[----:B------:R-:W-:Y:S02]  /*16190*/  USEL UR42, UR4, UR41, !UP0 ;  /* 0x00000029042a7287 */ /* 0x000fe4000c000000 */
[----:B------:R-:W-:-:S12]  /*161a0*/  USEL UR41, UR41, UR4, !UP0 ;  /* 0x0000000429297287 */ /* 0x000fd8000c000000 */
.L_x_543:
[----:B------:R-:W-:-:S13]  /*161b0*/  LOP3.LUT P0, RZ, R0, 0xff, RZ, 0xc0, !PT ;  /* 0x000000ff00ff7812 */ /* 0x000fda000780c0ff */
[----:B------:R-:W-:Y:S05]  /*161c0*/  @P0 BRA `(.L_x_546) ;  /* 0xfffffeb000900947 */ /* 0x000fea000383ffff */
[----:B------:R-:W-:Y:S05]  /*161d0*/  EXIT ;  /* 0x000000000000794d */ /* 0x000fea0003800000 */
.L_x_7:
[----:B------:R-:W2:Y:S01]  /*161e0*/  LDL R5, [R1+0x204] ;  /* 0x0002040001057983 */ /* 0x000ea20000100800 */
[----:B------:R-:W-:-:S03]  /*161f0*/  ULDC.64 UR4, c[0x0][0x650] ;  /* 0x0001940000047ab9 */ /* 0x000fc60000000a00 */
[----:B------:R-:W3:Y:S01]  /*16200*/  LDL R2, [R1+0x200] ;  /* 0x0002000001027983 */ /* 0x000ee20000100800 */
[----:B------:R-:W-:Y:S01]  /*16210*/  PRMT R0, RZ, 0x7610, R0 ;  /* 0x00007610ff007816 */ /* 0x000fe20000000000 */
[----:B------:R-:W-:Y:S02]  /*16220*/  IMAD.MOV.U32 R4, RZ, RZ, -0x1 ;  /* 0xffffffffff047424 */ /* 0x000fe400078e00ff */
[----:B------:R-:W-:Y:S02]  /*16230*/  IMAD.MOV.U32 R3, RZ, RZ, -0x1 ;  /* 0xffffffffff037424 */ /* 0x000fe400078e00ff */
[----:B------:R-:W-:Y:S01]  /*16240*/  IMAD.MOV.U32 R10, RZ, RZ, -0x1 ;  /* 0xffffffffff0a7424 */ /* 0x000fe200078e00ff */
[----:B--2---:R-:W-:-:S04]  /*16250*/  ISETP.GE.U32.AND P0, PT, R5, UR4, PT ;  /* 0x0000000405007c0c */ /* 0x004fc8000bf06070 */
[----:B---3--:R-:W-:-:S13]  /*16260*/  ISETP.GE.U32.AND.EX P0, PT, R2, UR5, PT, P0 ;  /* 0x0000000502007c0c */ /* 0x008fda000bf06100 */
        /* <DEDUP_REMOVED lines=21> */
.L_x_548:
[----:B------:R-:W-:Y:S01]  /*163c0*/  USHF.R.U64 UR4, UR14, UR19, UR15 ;  /* 0x000000130e047299 */ /* 0x000fe2000800120f */
[----:B------:R-:W-:Y:S01]  /*163d0*/  R2UR UR7, R2 ;  /* 0x00000000020772ca */ /* 0x000fe200000e0000 */
[----:B------:R-:W-:Y:S02]  /*163e0*/  USHF.R.U32.HI UR5, URZ, UR19, UR15 ;  /* 0x000000133f057299 */ /* 0x000fe4000801160f */
[----:B------:R-:W-:Y:S01]  /*163f0*/  UIADD3 UR13, UP0, URZ, -UR4, URZ ;  /* 0x800000043f0d7290 */ /* 0x000fe2000ff1e03f */
[----:B------:R-:W-:Y:S01]  /*16400*/  ULDC.64 UR14, c[0x0][0x620] ;  /* 0x00018800000e7ab9 */ /* 0x000fe20000000a00 */
[----:B------:R-:W-:Y:S02]  /*16410*/  UMOV UR6, UR20 ;  /* 0x0000001400067c82 */ /* 0x000fe40008000000 */
[----:B------:R-:W-:Y:S02]  /*16420*/  UIADD3.X UR5, URZ, ~UR5, URZ, UP0, !UPT ;  /* 0x800000053f057290 */ /* 0x000fe400087fe43f */
[----:B------:R-:W-:-:S02]  /*16430*/  UISETP.NE.AND UP1, UPT, UR45, URZ, UPT ;  /* 0x0000003f2d00728c */ /* 0x000fc4000bf25270 */
[----:B------:R-:W-:Y:S02]  /*16440*/  UIMAD UR5, UR5, UR14, URZ ;  /* 0x0000000e050572a4 */ /* 0x000fe4000f8e023f */
[----:B------:R-:W-:Y:S02]  /*16450*/  UIMAD.WIDE.U32 UR6, UR13, UR14, UR6 ;  /* 0x0000000e0d0672a5 */ /* 0x000fe4000f8e0006 */
[----:B------:R-:W-:Y:S01]  /*16460*/  UIMAD UR5, UR13, UR15, UR5 ;  /* 0x0000000f0d0572a4 */ /* 0x000fe2000f8e0205 */
[----:B------:R-:W-:Y:S02]  /*16470*/  ULDC UR14, c[0x0][0x608] ;  /* 0x00018200000e7ab9 */ /* 0x000fe40000000800 */
[----:B------:R-:W-:Y:S01]  /*16480*/  ULDC UR13, c[0x0][0x618] ;  /* 0x00018600000d7ab9 */ /* 0x000fe20000000800 */
[----:B------:R-:W-:Y:S01]  /*16490*/  UIADD3 UR5, UR7, UR5, URZ ;  /* 0x0000000507057290 */ /* 0x000fe2000fffe03f */
[----:B------:R-:W-:Y:S01]  /*164a0*/  ULDC UR22, c[0x0][0x658] ;  /* 0x0001960000167ab9 */ /* 0x000fe20000000800 */
[----:B------:R-:W-:-:S02]  /*164b0*/  @UP1 UIMAD UR8, UR11, UR12, UR10 ;  /* 0x0000000c0b0812a4 */ /* 0x000fc4000f8e020a */
[----:B------:R-:W-:Y:S02]  /*164c0*/  USHF.R.U64 UR17, UR6, UR13, UR5 ;  /* 0x0000000d06117299 */ /* 0x000fe40008001205 */
[----:B------:R-:W-:Y:S01]  /*164d0*/  USHF.R.U32.HI UR5, URZ, UR13, UR5 ;  /* 0x0000000d3f057299 */ /* 0x000fe20008011605 */
[----:B------:R-:W-:Y:S01]  /*164e0*/  ULDC.64 UR6, c[0x0][0x640] ;  /* 0x0001900000067ab9 */ /* 0x000fe20000000a00 */
[----:B------:R-:W-:Y:S01]  /*164f0*/  UMOV UR10, 0xffffffff ;  /* 0xffffffff000a7882 */ /* 0x000fe20000000000 */
[----:B------:R-:W-:Y:S01]  /*16500*/  ISETP.NE.U32.AND P0, PT, RZ, UR6, PT ;  /* 0x00000006ff007c0c */ /* 0x000fe2000bf05070 */
[----:B------:R-:W-:Y:S02]  /*16510*/  USHF.R.U64 UR18, UR17, UR14, UR5 ;  /* 0x0000000e11127299 */ /* 0x000fe40008001205 */
[----:B------:R-:W-:Y:S01]  /*16520*/  USHF.R.U32.HI UR5, URZ, UR14, UR5 ;  /* 0x0000000e3f057299 */ /* 0x000fe20008011605 */
[----:B------:R-:W-:Y:S01]  /*16530*/  ISETP.NE.AND.EX P0, PT, RZ, UR7, PT, P0 ;  /* 0x00000007ff007c0c */ /* 0x000fe2000bf05300 */
[----:B------:R-:W-:-:S02]  /*16540*/  USHF.L.U32 UR11, UR10, UR22, URZ ;  /* 0x000000160a0b7299 */ /* 0x000fc4000800063f */
[----:B------:R-:W-:Y:S01]  /*16550*/  USHF.R.U64 UR19, UR18, UR22, UR5 ;  /* 0x0000001612137299 */ /* 0x000fe20008001205 */
[----:B------:R-:W-:Y:S01]  /*16560*/  ULDC UR20, c[0x0][0x600] ;  /* 0x0001800000147ab9 */ /* 0x000fe20000000800 */
[----:B------:R-:W-:Y:S02]  /*16570*/  USHF.R.U32.HI UR10, URZ, UR22, UR5 ;  /* 0x000000163f0a7299 */ /* 0x000fe40008011605 */
[----:B------:R-:W-:Y:S02]  /*16580*/  UIADD3 UR21, UR20, -0x1, URZ ;  /* 0xffffffff14157890 */ /* 0x000fe4000fffe03f */
[----:B------:R-:W-:Y:S01]  /*16590*/  ULOP3.LUT UR26, URZ, UR11, URZ, 0x33, !UPT ;  /* 0x0000000b3f1a7292 */ /* 0x000fe2000f8e333f */
        /* <DEDUP_REMOVED lines=17> */
.L_x_549:
[----:B------:R-:W-:Y:S01]  /*166b0*/  USHF.R.U64 UR6, UR5, UR23, UR10 ;  /* 0x0000001705067299 */ /* 0x000fe2000800120a */
[----:B------:R-:W-:Y:S01]  /*166c0*/  IMAD.MOV.U32 R0, RZ, RZ, 0x1 ;  /* 0x00000001ff007424 */ /* 0x000fe200078e00ff */
[----:B------:R-:W-:Y:S01]  /*166d0*/  USHF.L.U32 UR25, UR25, UR22, URZ ;  /* 0x0000001619197299 */ /* 0x000fe2000800063f */
[----:B------:R-:W-:Y:S01]  /*166e0*/  IMAD.U32 R10, RZ, RZ, UR4 ;  /* 0x00000004ff0a7e24 */ /* 0x000fe2000f8e00ff */
[----:B------:R-:W-:Y:S02]  /*166f0*/  ULOP3.LUT UR5, UR18, UR26, URZ, 0xc0, !UPT ;  /* 0x0000001a12057292 */ /* 0x000fe4000f8ec03f */
[----:B------:R-:W-:Y:S02]  /*16700*/  UIADD3 UR7, -UR6, URZ, URZ ;  /* 0x0000003f06077290 */ /* 0x000fe4000fffe13f */
[----:B------:R-:W-:Y:S02]  /*16710*/  UIMAD UR6, UR25, UR6, UR5 ;  /* 0x00000006190672a4 */ /* 0x000fe4000f8e0205 */
[----:B------:R-:W-:-:S02]  /*16720*/  ULOP3.LUT UR17, UR17, UR21, URZ, 0xc0, !UPT ;  /* 0x0000001511117292 */ /* 0x000fc4000f8ec03f */
[----:B------:R-:W-:Y:S02]  /*16730*/  UIMAD UR5, UR7, UR24, UR19 ;  /* 0x00000018070572a4 */ /* 0x000fe4000f8e0213 */
[----:B------:R-:W-:Y:S01]  /*16740*/  UISETP.NE.AND UP0, UPT, UR45, URZ, UPT ;  /* 0x0000003f2d00728c */ /* 0x000fe2000bf05270 */
[----:B------:R-:W-:Y:S01]  /*16750*/  ULDC UR7, c[0x0][0x610] ;  /* 0x0001840000077ab9 */ /* 0x000fe20000000800 */
[----:B------:R-:W-:Y:S02]  /*16760*/  UIMAD UR5, UR5, UR20, UR17 ;  /* 0x00000014050572a4 */ /* 0x000fe4000f8e0211 */
[----:B------:R-:W-:-:S04]  /*16770*/  UIMAD UR8, UR6, UR7, UR8 ;  /* 0x00000007060872a4 */ /* 0x000fc8000f8e0208 */
[----:B------:R-:W-:Y:S02]  /*16780*/  USEL UR6, UR5, UR8, !UP0 ;  /* 0x0000000805067287 */ /* 0x000fe4000c000000 */
[----:B------:R-:W-:-:S04]  /*16790*/  USEL UR8, UR8, UR5, !UP0 ;  /* 0x0000000508087287 */ /* 0x000fc8000c000000 */
[----:B------:R-:W-:Y:S02]  /*167a0*/  MOV R3, UR6 ;  /* 0x0000000600037c02 */ /* 0x000fe40008000f00 */
[----:B------:R-:W-:-:S07]  /*167b0*/  IMAD.U32 R4, RZ, RZ, UR8 ;  /* 0x00000008ff047e24 */ /* 0x000fce000f8e00ff */
.L_x_547:
[----:B------:R-:W-:-:S08]  /*167c0*/  NOP ;  /* 0x0000000000007918 */ /* 0x000fd00000000000 */
[----:B0-----:R-:W0:-:S00]  /*167d0*/  USETMAXREG.DEALLOC.CTAPOOL 0x18 ;  /* 0x00000018000079c8 */ /* 0x001e0000080e0500 */
[----:B------:R-:W-:-:S13]  /*167e0*/  ISETP.NE.AND P0, PT, RZ, UR9, PT ;  /* 0x00000009ff007c0c */ /* 0x000fda000bf05270 */
[----:B------:R-:W-:Y:S05]  /*167f0*/  @P0 EXIT ;  /* 0x000000000000094d */ /* 0x000fea0003800000 */
[----:B0-----:R-:W-:Y:S01]  /*16800*/  LOP3.LUT P0, RZ, R0, 0xff, RZ, 0xc0, !PT ;  /* 0x000000ff00ff7812 */ /* 0x001fe2000780c0ff */
[----:B------:R-:W-:Y:S02]  /*16810*/  IMAD.MOV.U32 R0, RZ, RZ, 0x1 ;  /* 0x00000001ff007424 */ /* 0x000fe400078e00ff */
[----:B------:R-:W-:-:S10]  /*16820*/  IMAD.MOV.U32 R6, RZ, RZ, RZ ;  /* 0x000000ffff067224 */ /* 0x000fd400078e00ff */
[----:B------:R-:W-:Y:S05]  /*16830*/  @!P0 BRA `(.L_x_550) ;  /* 0x0000000c007c8947 */ /* 0x000fea0003800000 */
[----:B------:R-:W0:Y:S01]  /*16840*/  S2R R9, SR_CgaCtaId ;  /* 0x0000000000097919 */ /* 0x000e220000008800 */
[----:B------:R-:W-:Y:S01]  /*16850*/  ULDC UR4, c[0x0][0x28c] ;  /* 0x0000a30000047ab9 */ /* 0x000fe20000000800 */
[----:B------:R-:W-:Y:S01]  /*16860*/  ULDC UR8, c[0x0][0x658] ;  /* 0x0001960000087ab9 */ /* 0x000fe20000000800 */
[----:B------:R-:W-:Y:S01]  /*16870*/  UIADD3 UR9, UR4, 0x1f, URZ ;  /* 0x0000001f04097890 */ /* 0x000fe2000fffe03f */
[----:B------:R-:W-:Y:S01]  /*16880*/  BSSY B0, `(.L_x_550) ;  /* 0x00000da000007945 */ /* 0x000fe20003800000 */
[----:B------:R-:W-:Y:S01]  /*16890*/  UMOV UR7, 0xffffffff ;  /* 0xffffffff00077882 */ /* 0x000fe20000000000 */
[----:B------:R-:W-:Y:S01]  /*168a0*/  ULDC UR6, c[0x0][0xc] ;  /* 0x0000030000067ab9 */ /* 0x000fe20000000800 */
[----:B------:R-:W-:Y:S01]  /*168b0*/  USHF.R.S32.HI UR10, URZ, 0x1f, UR9 ;  /* 0x0000001f3f0a7899 */ /* 0x000fe20008011409 */
[----:B------:R-:W-:Y:S01]  /*168c0*/  IMAD.MOV.U32 R8, RZ, RZ, 0x1 ;  /* 0x00000001ff087424 */ /* 0x000fe200078e00ff */
[----:B------:R-:W-:Y:S01]  /*168d0*/  USHF.L.U32 UR11, UR7, UR8, URZ ;  /* 0x00000008070b7299 */ /* 0x000fe2000800063f */
[----:B------:R-:W-:Y:S01]  /*168e0*/  IMAD.MOV.U32 R0, RZ, RZ, 0x1 ;  /* 0x00000001ff007424 */ /* 0x000fe200078e00ff */
[----:B------:R-:W-:Y:S01]  /*168f0*/  ULDC UR5, c[0x0][0x600] ;  /* 0x0001800000057ab9 */ /* 0x000fe20000000800 */
[----:B------:R-:W-:Y:S01]  /*16900*/  ULDC UR7, c[0x0][0x10] ;  /* 0x0000040000077ab9 */ /* 0x000fe20000000800 */
[----:B------:R-:W-:Y:S01]  /*16910*/  UMOV UR12, 0x1 ;  /* 0x00000001000c7882 */ /* 0x000fe20000000000 */
[----:B------:R-:W-:Y:S01]  /*16920*/  UIADD3 UR4, UR5, -0x1, URZ ;  /* 0xffffffff05047890 */ /* 0x000fe2000fffe03f */
[----:B------:R-:W-:Y:S01]  /*16930*/  IMAD.MOV.U32 R6, RZ, RZ, RZ ;  /* 0x000000ffff067224 */ /* 0x000fe200078e00ff */
[----:B------:R-:W-:-:S02]  /*16940*/  UIMAD.WIDE.U32 UR6, UR6, UR7, URZ ;  /* 0x00000007060672a5 */ /* 0x000fc4000f8e003f */
[----:B------:R-:W-:Y:S02]  /*16950*/  ULEA.HI UR10, UR10, UR9, URZ, 0x5 ;  /* 0x000000090a0a7291 */ /* 0x000fe4000f8f283f */
[----:B------:R-:W-:Y:S02]  /*16960*/  USHF.L.U32 UR5, UR12, UR8, URZ ;  /* 0x000000080c057299 */ /* 0x000fe4000800063f */
[----:B------:R-:W-:Y:S01]  /*16970*/  USHF.R.S32.HI UR18, URZ, 0x5, UR10 ;  /* 0x000000053f127899 */ /* 0x000fe2000801140a */
[----:B------:R-:W-:Y:S01]  /*16980*/  ULDC UR8, c[0x0][0x14] ;  /* 0x0000050000087ab9 */ /* 0x000fe20000000800 */
[----:B------:R-:W-:Y:S02]  /*16990*/  ULOP3.LUT UR21, UR40, 0x2, URZ, 0xfc, !UPT ;  /* 0x0000000228157892 */ /* 0x000fe4000f8efc3f */
[----:B------:R-:W-:Y:S02]  /*169a0*/  UIMAD.WIDE.U32 UR22, UR6, UR8, URZ ;  /* 0x00000008061672a5 */ /* 0x000fe4000f8e003f */
[----:B------:R-:W-:-:S02]  /*169b0*/  UIMAD UR13, UR7, UR8, URZ ;  /* 0x00000008070d72a4 */ /* 0x000fc4000f8e023f */
[----:B------:R-:W-:Y:S01]  /*169c0*/  ULOP3.LUT UR19, URZ, UR11, URZ, 0x33, !UPT ;  /* 0x0000000b3f137292 */ /* 0x000fe2000f8e333f */
[C---:B0-----:R-:W-:Y:S01]  /*169d0*/  IMAD.SHL.U32 R16, R9.reuse, 0x80, RZ ;  /* 0x0000008009107824 */ /* 0x041fe200078e00ff */
[----:B------:R-:W-:Y:S01]  /*169e0*/  UIADD3 UR13, UR23, UR13, URZ ;  /* 0x0000000d170d7290 */ /* 0x000fe2000fffe03f */
[----:B------:R-:W-:Y:S01]  /*169f0*/  IMAD.SHL.U32 R9, R9, 0x1000, RZ ;  /* 0x0000100009097824 */ /* 0x000fe200078e00ff */
[----:B------:R-:W-:Y:S02]  /*16a00*/  UIADD3 UR26, UR18, 0x1, URZ ;  /* 0x00000001121a7890 */ /* 0x000fe4000fffe03f */
[----:B------:R-:W-:Y:S01]  /*16a10*/  LOP3.LUT R16, R16, 0x80, RZ, 0xc0, !PT ;  /* 0x0000008010107812 */ /* 0x000fe200078ec0ff */
[----:B------:R-:W-:Y:S01]  /*16a20*/  ULDC.64 UR24, c[0x0][0x198] ;  /* 0x0000660000187ab9 */ /* 0x000fe20000000a00 */
[----:B------:R-:W-:-:S08]  /*16a30*/  LOP3.LUT R9, R9, 0x1000, RZ, 0xc0, !PT ;  /* 0x0000100009097812 */ /* 0x000fd000078ec0ff */
.L_x_561:
[----:B------:R-:W-:-:S03]  /*16a40*/  UMOV UR6, 0xffffffff ;  /* 0xffffffff00067882 */ /* 0x000fc60000000000 */
[----:B------:R-:W-:Y:S05]  /*16a50*/  BRA.DIV UR6, `(.L_x_551) ;  /* 0x00000012064c7947 */ /* 0x000fea000b800000 */
[----:B------:R-:W-:-:S13]  /*16a60*/  ELECT P6, URZ, PT ;  /* 0x00000000003f782f */ /* 0x000fda00038c0000 */
.L_x_575:
[----:B------:R-:W0:Y:S01]  /*16a70*/  LDC R2, c[0x0][0x28c] ;  /* 0x0000a300ff027b82 */ /* 0x000e220000000800 */
[----:B------:R-:W-:Y:S01]  /*16a80*/  BSSY B1, `(.L_x_552) ;  /* 0x000003a000017945 */ /* 0x000fe20003800000 */
[----:B0-----:R-:W-:-:S13]  /*16a90*/  ISETP.LT.OR P6, PT, R2, 0x1, !P6 ;  /* 0x000000010200780c */ /* 0x001fda00077c1670 */
[----:B------:R-:W-:Y:S05]  /*16aa0*/  @P6 BRA `(.L_x_553) ;  /* 0x0000000000dc6947 */ /* 0x000fea0003800000 */
[----:B------:R-:W-:Y:S01]  /*16ab0*/  LEA R2, R3, R16, 0x8 ;  /* 0x0000001003027211 */ /* 0x000fe200078e40ff */
[----:B------:R-:W-:Y:S02]  /*16ac0*/  IMAD.SHL.U32 R3, R4, 0x100, RZ ;  /* 0x0000010004037824 */ /* 0x000fe400078e00ff */
[----:B------:R-:W-:Y:S02]  /*16ad0*/  IMAD.MOV.U32 R11, RZ, RZ, RZ ;  /* 0x000000ffff0b7224 */ /* 0x000fe400078e00ff */
[----:B------:R-:W-:Y:S02]  /*16ae0*/  IMAD.U32 R13, RZ, RZ, UR26 ;  /* 0x0000001aff0d7e24 */ /* 0x000fe4000f8e00ff */
[----:B------:R-:W-:Y:S02]  /*16af0*/  IMAD.MOV.U32 R4, RZ, RZ, R0 ;  /* 0x000000ffff047224 */ /* 0x000fe400078e0000 */
[----:B------:R-:W-:-:S07]  /*16b00*/  IMAD.MOV.U32 R12, RZ, RZ, R6 ;  /* 0x000000ffff0c7224 */ /* 0x000fce00078e0006 */
.L_x_556:
[----:B------:R-:W0:Y:S01]  /*16b10*/  S2R R14, SR_CgaCtaId ;  /* 0x00000000000e7919 */ /* 0x000e220000008800 */
[----:B------:R-:W-:Y:S01]  /*16b20*/  MOV R5, 0x400 ;  /* 0x0000040000057802 */ /* 0x000fe20000000f00 */
[----:B------:R-:W1:Y:S03]  /*16b30*/  S2R R7, SR_TID.X ;  /* 0x0000000000077919 */ /* 0x000e660000002100 */
[----:B0-----:R-:W-:Y:S02]  /*16b40*/  LEA R15, R14, R5, 0x18 ;  /* 0x000000050e0f7211 */ /* 0x001fe400078ec0ff */
[----:B------:R-:W-:Y:S02]  /*16b50*/  SHF.L.U32 R14, R4, 0x1f, RZ ;  /* 0x0000001f040e7819 */ /* 0x000fe400000006ff */
[----:B-1----:R-:W-:Y:S01]  /*16b60*/  LOP3.LUT P1, RZ, R7, 0x7f, RZ, 0xc0, !PT ;  /* 0x0000007f07ff7812 */ /* 0x002fe2000782c0ff */
[----:B------:R-:W-:-:S04]  /*16b70*/  IMAD R5, R12, 0x8, R15 ;  /* 0x000000080c057824 */ /* 0x000fc800078e020f */
[----:B------:R-:W0:Y:S02]  /*16b80*/  SYNCS.PHASECHK.TRANS64.TRYWAIT P0, [R5+URZ+0x38], R14 ;  /* 0x0000380e050075a7 */ /* 0x000e24000800017f */
[----:B0-----:R-:W-:Y:S06]  /*16b90*/  @!P0 BRA `(.L_x_554) ;  /* 0x00000010001c8947 */ /* 0x001fec0003800000 */
.L_x_576:
[----:B0-----:R-:W0:Y:S01]  /*16ba0*/  @!P1 LDC R14, c[0x0][0x500] ;  /* 0x00014000ff0e9b82 */ /* 0x001e220000000800 */
[----:B------:R-:W-:-:S04]  /*16bb0*/  UPRMT UR6, UR21, 0x9910, URZ ;  /* 0x0000991015067896 */ /* 0x000fc8000800003f */
[----:B------:R-:W-:-:S06]  /*16bc0*/  UISETP.NE.AND UP0, UPT, UR6, 0x2, UPT ;  /* 0x000000020600788c */ /* 0x000fcc000bf05270 */
[----:B------:R-:W-:Y:S01]  /*16bd0*/  PLOP3.LUT P0, PT, PT, PT, UP0, 0x80, 0x0 ;  /* 0x000000000000781c */ /* 0x000fe20003f0f008 */
[----:B0-----:R0:W-:-:S12]  /*16be0*/  @!P1 SYNCS.ARRIVE.TRANS64 RZ, [R5+URZ], R14 ;  /* 0x0000000e05ff99a7 */ /* 0x0011d8000800003f */
[----:B------:R-:W-:Y:S05]  /*16bf0*/  @P0 BRA `(.L_x_555) ;  /* 0x0000000000040947 */ /* 0x000fea0003800000 */
[----:B------:R-:W-:Y:S01]  /*16c00*/  BPT.TRAP 0x1 ;  /* 0x000000040000795c */ /* 0x000fe20000300000 */
.L_x_555:
[C---:B------:R-:W-:Y:S01]  /*16c10*/  IMAD R7, R12.reuse, 0x4000, R15 ;  /* 0x000040000c077824 */ /* 0x040fe200078e020f */
[----:B------:R-:W-:Y:S01]  /*16c20*/  R2UR UR9, R5 ;  /* 0x00000000050972ca */ /* 0x000fe200000e0000 */
[----:B------:R-:W-:Y:S01]  /*16c30*/  VIADD R13, R13, 0xffffffff ;  /* 0xffffffff0d0d7836 */ /* 0x000fe20000000000 */
[----:B------:R-:W-:Y:S01]  /*16c40*/  UIADD3 UR6, UP0, UR24, 0xf0, URZ ;  /* 0x000000f018067890 */ /* 0x000fe2000ff1e03f */
[----:B------:R-:W-:Y:S01]  /*16c50*/  R2UR UR11, R3 ;  /* 0x00000000030b72ca */ /* 0x000fe200000e0000 */
[----:B------:R-:W-:Y:S01]  /*16c60*/  UIADD3 UR28, UP1, UR24, 0x1f0, URZ ;  /* 0x000001f0181c7890 */ /* 0x000fe2000ff3e03f */
[----:B------:R-:W-:Y:S01]  /*16c70*/  R2UR UR7, R7 ;  /* 0x00000000070772ca */ /* 0x000fe200000e0000 */
[C---:B------:R-:W-:Y:S01]  /*16c80*/  IMAD R7, R12.reuse, 0x2000, R9 ;  /* 0x000020000c077824 */ /* 0x040fe200078e0209 */
[----:B------:R-:W-:Y:S01]  /*16c90*/  R2UR UR10, R11 ;  /* 0x000000000b0a72ca */ /* 0x000fe200000e0000 */
[----:B------:R-:W-:Y:S01]  /*16ca0*/  VIADD R12, R12, 0x1 ;  /* 0x000000010c0c7836 */ /* 0x000fe20000000000 */
[----:B------:R-:W-:Y:S01]  /*16cb0*/  R2UR UR12, R10 ;  /* 0x000000000a0c72ca */ /* 0x000fe200000e0000 */
[----:B------:R-:W-:Y:S01]  /*16cc0*/  UIADD3.X UR29, URZ, UR25, URZ, UP1, !UPT ;  /* 0x000000193f1d7290 */ /* 0x000fe20008ffe43f */
[----:B------:R-:W-:Y:S01]  /*16cd0*/  LEA R7, R7, R15, 0x1 ;  /* 0x0000000f07077211 */ /* 0x000fe200078e08ff */
[----:B------:R-:W-:Y:S01]  /*16ce0*/  UMOV UR14, 0x0 ;  /* 0x00000000000e7882 */ /* 0x000fe20000000000 */
[----:B------:R-:W-:Y:S01]  /*16cf0*/  R2UR UR20, R2 ;  /* 0x00000000021472ca */ /* 0x000fe200000e0000 */
[----:B------:R-:W-:Y:S01]  /*16d00*/  UMOV UR15, 0x10000000 ;  /* 0x10000000000f7882 */ /* 0x000fe20000000000 */
[----:B------:R-:W-:Y:S01]  /*16d10*/  R2UR UR8, R7 ;  /* 0x00000000070872ca */ /* 0x000fe200000e0000 */
[----:B------:R-:W-:Y:S01]  /*16d20*/  UMOV UR27, 0x30000 ;  /* 0x00030000001b7882 */ /* 0x000fe20000000000 */
[----:B------:R-:W-:Y:S01]  /*16d30*/  ISETP.GT.AND P1, PT, R13, 0x1, PT ;  /* 0x000000010d00780c */ /* 0x000fe20003f24270 */
[----:B------:R-:W-:Y:S01]  /*16d40*/  UIADD3 UR16, UR7, 0x180, URZ ;  /* 0x0000018007107890 */ /* 0x000fe2000fffe03f */
[----:B------:R-:W-:Y:S01]  /*16d50*/  ISETP.NE.AND P0, PT, R12, 0x7, PT ;  /* 0x000000070c00780c */ /* 0x000fe20003f05270 */
[----:B------:R-:W-:Y:S01]  /*16d60*/  UIADD3.X UR7, URZ, UR25, URZ, UP0, !UPT ;  /* 0x000000193f077290 */ /* 0x000fe200087fe43f */
[----:B------:R-:W-:-:S02]  /*16d70*/  VIADD R11, R11, 0x20 ;  /* 0x000000200b0b7836 */ /* 0x000fc40000000000 */
[----:B0-----:R-:W-:Y:S02]  /*16d80*/  SEL R5, RZ, 0x1, P0 ;  /* 0x00000001ff057807 */ /* 0x001fe40000000000 */
[----:B------:R-:W-:Y:S02]  /*16d90*/  SEL R12, R12, RZ, P0 ;  /* 0x000000ff0c0c7207 */ /* 0x000fe40000000000 */
[----:B------:R-:W-:Y:S01]  /*16da0*/  LOP3.LUT R4, R4, R5, RZ, 0x3c, !PT ;  /* 0x0000000504047212 */ /* 0x000fe200078e3cff */
[----:B------:R-:W-:-:S03]  /*16db0*/  UIADD3 UR17, UR8, 0x1c180, URZ ;  /* 0x0001c18008117890 */ /* 0x000fc6000fffe03f */
[----:B------:R-:W-:Y:S02]  /*16dc0*/  UMOV UR8, UR16 ;  /* 0x0000001000087c82 */ /* 0x000fe40008000000 */
[----:B------:R0:W-:Y:S02]  /*16dd0*/  UTMALDG.3D [UR8], [UR6], desc[UR14] ;  /* 0x00000e08060075b4 */ /* 0x0001e40008011000 */
[----:B0-----:R-:W-:Y:S01]  /*16de0*/  UMOV UR8, UR17 ;  /* 0x0000001100087c82 */ /* 0x001fe20008000000 */
[----:B------:R-:W-:Y:S02]  /*16df0*/  UMOV UR11, UR20 ;  /* 0x00000014000b7c82 */ /* 0x000fe40008000000 */
[----:B------:R0:W-:Y:S02]  /*16e00*/  UTMALDG.3D.MULTICAST [UR8], [UR28], UR27, desc[UR14] ;  /* 0x00000e081c0073b4 */ /* 0x0001e4000801181b */
[----:B0-----:R-:W-:Y:S05]  /*16e10*/  @P1 BRA `(.L_x_556) ;  /* 0xfffffffc003c1947 */ /* 0x001fea000383ffff */
.L_x_553:
[----:B------:R-:W-:Y:S05]  /*16e20*/  BSYNC B1 ;  /* 0x0000000000017941 */ /* 0x000fea0003800000 */
.L_x_552:
[----:B------:R-:W2:Y:S01]  /*16e30*/  LDL.LU R15, [R1+0x200] ;  /* 0x00020000010f7983 */ /* 0x000ea20000300800 */
[----:B------:R-:W-:Y:S01]  /*16e40*/  LOP3.LUT P1, RZ, R8, 0xff, RZ, 0xc0, !PT ;  /* 0x000000ff08ff7812 */ /* 0x000fe2000782c0ff */
[----:B------:R-:W-:Y:S01]  /*16e50*/  VIADD R6, R6, UR18 ;  /* 0x0000001206067c36 */ /* 0x000fe20008000000 */
[----:B------:R-:W-:Y:S01]  /*16e60*/  ULDC.64 UR6, c[0x0][0x650] ;  /* 0x0001940000067ab9 */ /* 0x000fe20000000a00 */
[----:B------:R-:W3:Y:S01]  /*16e70*/  LDL.LU R14, [R1+0x204] ;  /* 0x00020400010e7983 */ /* 0x000ee20000300800 */
[----:B------:R-:W-:Y:S01]  /*16e80*/  UISETP.GE.U32.AND UP0, UPT, UR18, 0x7, UPT ;  /* 0x000000071200788c */ /* 0x000fe2000bf06070 */
[C---:B------:R-:W-:Y:S01]  /*16e90*/  IMAD.WIDE.U32 R2, R6.reuse, 0x24924925, RZ ;  /* 0x2492492506027825 */ /* 0x040fe200078e00ff */
[C---:B------:R-:W-:Y:S01]  /*16ea0*/  ISETP.GT.U32.AND P0, PT, R6.reuse, 0x6, PT ;  /* 0x000000060600780c */ /* 0x040fe20003f04070 */
[----:B------:R-:W-:Y:S01]  /*16eb0*/  BSSY B1, `(.L_x_557) ;  /* 0x0000074000017945 */ /* 0x000fe20003800000 */
[----:B------:R-:W-:Y:S01]  /*16ec0*/  MOV R10, 0xffffffff ;  /* 0xffffffff000a7802 */ /* 0x000fe20000000f00 */
[----:B------:R-:W-:Y:S01]  /*16ed0*/  IMAD.IADD R2, R6, 0x1, -R3 ;  /* 0x0000000106027824 */ /* 0x000fe200078e0a03 */
[----:B------:R-:W-:-:S03]  /*16ee0*/  PRMT R8, RZ, 0x7610, R8 ;  /* 0x00007610ff087816 */ /* 0x000fc60000000008 */
[----:B------:R-:W0:Y:S01]  /*16ef0*/  @P1 S2R R4, SR_CgaCtaId ;  /* 0x0000000000041919 */ /* 0x000e220000008800 */
[----:B------:R-:W-:Y:S02]  /*16f00*/  LEA.HI R2, R2, R3, RZ, 0x1f ;  /* 0x0000000302027211 */ /* 0x000fe400078ff8ff */
[----:B------:R-:W-:-:S04]  /*16f10*/  @P1 MOV R3, 0x400 ;  /* 0x0000040000031802 */ /* 0x000fc80000000f00 */
[----:B0-----:R-:W-:Y:S01]  /*16f20*/  @P1 LEA R3, R4, R3, 0x18 ;  /* 0x0000000304031211 */ /* 0x001fe200078ec0ff */
[----:B------:R-:W-:-:S03]  /*16f30*/  IMAD.U32 R4, RZ, RZ, UR18 ;  /* 0x00000012ff047e24 */ /* 0x000fc6000f8e00ff */
[----:B------:R0:W-:Y:S01]  /*16f40*/  @P1 SYNCS.ARRIVE.TRANS64.A1T0 RZ, [R3+URZ+0x88], RZ ;  /* 0x000088ff03ff19a7 */ /* 0x0001e2000810003f */
[----:B------:R-:W-:Y:S02]  /*16f50*/  PLOP3.LUT P1, PT, PT, PT, UP0, 0x80, 0x0 ;  /* 0x000000000000781c */ /* 0x000fe40003f2f008 */
[----:B------:R-:W-:Y:S01]  /*16f60*/  ISETP.LT.U32.AND P0, PT, R4, 0x7, P0 ;  /* 0x000000070400780c */ /* 0x000fe20000701070 */
[----:B------:R-:W-:-:S03]  /*16f70*/  IMAD.MOV.U32 R4, RZ, RZ, -0x1 ;  /* 0xffffffffff047424 */ /* 0x000fc600078e00ff */
[----:B0-----:R-:W-:-:S04]  /*16f80*/  SEL R3, RZ, 0x1, !P0 ;  /* 0x00000001ff037807 */ /* 0x001fc80004000000 */
[----:B------:R-:W-:Y:S02]  /*16f90*/  LOP3.LUT R0, R0, R3, RZ, 0x3c, !PT ;  /* 0x0000000300007212 */ /* 0x000fe400078e3cff */
[--C-:B------:R-:W-:Y:S02]  /*16fa0*/  SHF.R.U32.HI R3, RZ, 0x2, R2.reuse ;  /* 0x00000002ff037819 */ /* 0x100fe40000011602 */
[----:B------:R-:W-:Y:S02]  /*16fb0*/  PRMT R2, RZ, 0x7610, R2 ;  /* 0x00007610ff027816 */ /* 0x000fe40000000002 */
[----:B------:R-:W-:Y:S01]  /*16fc0*/  @P1 LOP3.LUT R0, R0, 0x1, R3, 0x78, !PT ;  /* 0x0000000100001812 */ /* 0x000fe200078e7803 */
[----:B------:R-:W-:Y:S02]  /*16fd0*/  IMAD R6, R3, -0x7, R6 ;  /* 0xfffffff903067824 */ /* 0x000fe400078e0206 */
[----:B------:R-:W-:Y:S01]  /*16fe0*/  IMAD.MOV.U32 R3, RZ, RZ, -0x1 ;  /* 0xffffffffff037424 */ /* 0x000fe200078e00ff */
[----:B---3--:R-:W-:-:S04]  /*16ff0*/  IADD3 R14, P0, R14, UR22, RZ ;  /* 0x000000160e0e7c10 */ /* 0x008fc8000ff1e0ff */
[----:B--2---:R-:W-:Y:S01]  /*17000*/  IADD3.X R15, R15, UR13, RZ, P0, !PT ;  /* 0x0000000d0f0f7c10 */ /* 0x004fe200087fe4ff */
[----:B------:R0:W-:Y:S01]  /*17010*/  STL [R1+0x204], R14 ;  /* 0x0002040e01007387 */ /* 0x0001e20000100800 */
[----:B------:R-:W-:-:S03]  /*17020*/  ISETP.GE.U32.AND P0, PT, R14, UR6, PT ;  /* 0x000000060e007c0c */ /* 0x000fc6000bf06070 */
[----:B------:R0:W-:Y:S01]  /*17030*/  STL [R1+0x200], R15 ;  /* 0x0002000f01007387 */ /* 0x0001e20000100800 */
[----:B------:R-:W-:-:S13]  /*17040*/  ISETP.GE.U32.AND.EX P0, PT, R15, UR7, PT, P0 ;  /* 0x000000070f007c0c */ /* 0x000fda000bf06100 */
[----:B0-----:R-:W-:Y:S05]  /*17050*/  @P0 BRA `(.L_x_558) ;  /* 0x0000000400640947 */ /* 0x001fea0003800000 */
[----:B------:R-:W0:Y:S01]  /*17060*/  S2R R7, SR_CTAID.X ;  /* 0x0000000000077919 */ /* 0x000e220000002500 */
[----:B------:R-:W-:Y:S01]  /*17070*/  ULDC UR6, c[0x0][0x150] ;  /* 0x0000540000067ab9 */ /* 0x000fe20000000800 */
[----:B------:R-:W1:Y:S01]  /*17080*/  LDC R4, c[0x0][0x144] ;  /* 0x00005100ff047b82 */ /* 0x000e620000000800 */
[----:B------:R-:W-:Y:S01]  /*17090*/  UISETP.NE.AND UP0, UPT, UR45, URZ, UPT ;  /* 0x0000003f2d00728c */ /* 0x000fe2000bf05270 */
[----:B------:R-:W2:Y:S01]  /*170a0*/  S2R R5, SR_CTAID.Y ;  /* 0x0000000000057919 */ /* 0x000ea20000002600 */
[----:B------:R-:W-:-:S04]  /*170b0*/  ULDC UR9, c[0x0][0x630] ;  /* 0x00018c0000097ab9 */ /* 0x000fc80000000800 */
[----:B------:R-:W-:Y:S01]  /*170c0*/  PLOP3.LUT P0, PT, PT, PT, UP0, 0x80, 0x0 ;  /* 0x000000000000781c */ /* 0x000fe20003f0f008 */
[----:B------:R-:W3:Y:S01]  /*170d0*/  LDC R12, c[0x0][0x148] ;  /* 0x00005200ff0c7b82 */ /* 0x000ee20000000800 */
[----:B0-----:R-:W-:Y:S02]  /*170e0*/  I2FP.F32.U32 R2, R7 ;  /* 0x0000000700027245 */ /* 0x001fe40000201000 */
[----:B--2---:R-:W-:-:S03]  /*170f0*/  I2FP.F32.U32 R3, R5 ;  /* 0x0000000500037245 */ /* 0x004fc60000201000 */
[----:B------:R-:W-:Y:S01]  /*17100*/  FMUL R2, R2, UR6 ;  /* 0x0000000602027c20 */ /* 0x000fe20008400000 */
[----:B------:R-:W-:Y:S02]  /*17110*/  ULDC UR6, c[0x0][0x154] ;  /* 0x0000550000067ab9 */ /* 0x000fe40000000800 */
[----:B------:R-:W-:Y:S01]  /*17120*/  FMUL R10, R3, UR6 ;  /* 0x00000006030a7c20 */ /* 0x000fe20008400000 */
[----:B------:R-:W-:Y:S02]  /*17130*/  ULDC.64 UR6, c[0x0][0x628] ;  /* 0x00018a0000067ab9 */ /* 0x000fe40000000a00 */
[----:B------:R-:W0:Y:S08]  /*17140*/  F2I.U32.TRUNC.NTZ R2, R2 ;  /* 0x0000000200027305 */ /* 0x000e30000020f000 */
[----:B------:R-:W2:Y:S01]  /*17150*/  F2I.U32.TRUNC.NTZ R10, R10 ;  /* 0x0000000a000a7305 */ /* 0x000ea2000020f000 */
[----:B0-----:R-:W-:-:S02]  /*17160*/  IMAD.MOV R3, RZ, RZ, -R2 ;  /* 0x000000ffff037224 */ /* 0x001fc400078e0a02 */
[----:B------:R-:W-:Y:S02]  /*17170*/  IMAD.MOV.U32 R2, RZ, RZ, R14 ;  /* 0x000000ffff027224 */ /* 0x000fe400078e000e */
[----:B-1----:R-:W-:Y:S02]  /*17180*/  IMAD R7, R4, R3, R7 ;  /* 0x0000000304077224 */ /* 0x002fe400078e0207 */
[----:B--2---:R-:W-:-:S04]  /*17190*/  IMAD.MOV R3, RZ, RZ, -R10 ;  /* 0x000000ffff037224 */ /* 0x004fc800078e0a0a */
[----:B---3--:R-:W-:Y:S01]  /*171a0*/  @P0 IMAD R7, R12, R3, R5 ;  /* 0x000000030c070224 */ /* 0x008fe200078e0205 */
[----:B------:R-:W-:Y:S01]  /*171b0*/  ISETP.NE.U32.AND P0, PT, RZ, UR6, PT ;  /* 0x00000006ff007c0c */ /* 0x000fe2000bf05070 */
[----:B------:R-:W-:-:S03]  /*171c0*/  IMAD.MOV.U32 R3, RZ, RZ, R15 ;  /* 0x000000ffff037224 */ /* 0x000fc600078e000f */
[----:B------:R-:W-:-:S13]  /*171d0*/  ISETP.NE.AND.EX P0, PT, RZ, UR7, PT, P0 ;  /* 0x00000007ff007c0c */ /* 0x000fda000bf05300 */
[----:B------:R-:W-:Y:S05]  /*171e0*/  @!P0 BRA `(.L_x_559) ;  /* 0x0000000000288947 */ /* 0x000fea0003800000 */
[----:B------:R-:W-:Y:S02]  /*171f0*/  ULDC UR8, c[0x0][0x634] ;  /* 0x00018d0000087ab9 */ /* 0x000fe40000000800 */
[----:B------:R-:W-:-:S05]  /*17200*/  IADD3 R3, P0, R14, UR8, RZ ;  /* 0x000000080e037c10 */ /* 0x000fca000ff1e0ff */
[----:B------:R-:W-:-:S04]  /*17210*/  IMAD.X R11, RZ, RZ, R15, P0 ;  /* 0x000000ffff0b7224 */ /* 0x000fc800000e060f */
[----:B------:R-:W-:-:S04]  /*17220*/  IMAD.WIDE.U32 R4, R11, UR6, RZ ;  /* 0x000000060b047c25 */ /* 0x000fc8000f8e00ff */
[----:B------:R-:W-:-:S04]  /*17230*/  IMAD.WIDE.U32 R4, P0, R3, UR7, R4 ;  /* 0x0000000703047c25 */ /* 0x000fc8000f800004 */
[----:B------:R-:W-:-:S04]  /*17240*/  IMAD.WIDE.U32 R2, R3, UR6, RZ ;  /* 0x0000000603027c25 */ /* 0x000fc8000f8e00ff */
[----:B------:R-:W-:Y:S01]  /*17250*/  IMAD.MOV.U32 R2, RZ, RZ, R5 ;  /* 0x000000ffff027224 */ /* 0x000fe200078e0005 */
[----:B------:R-:W-:Y:S01]  /*17260*/  IADD3 RZ, P1, R3, R4, RZ ;  /* 0x0000000403ff7210 */ /* 0x000fe20007f3e0ff */
[----:B------:R-:W-:-:S04]  /*17270*/  IMAD.X R3, RZ, RZ, RZ, P0 ;  /* 0x000000ffff037224 */ /* 0x000fc800000e06ff */
[----:B------:R-:W-:-:S08]  /*17280*/  IMAD.WIDE.U32.X R2, R11, UR7, R2, P1 ;  /* 0x000000070b027c25 */ /* 0x000fd000088e0402 */
.L_x_559:
[--C-:B------:R-:W-:Y:S01]  /*17290*/  SHF.R.U64 R10, R2, UR9, R3.reuse ;  /* 0x00000009020a7c19 */ /* 0x100fe20008001203 */
[----:B------:R-:W-:Y:S01]  /*172a0*/  ULDC.64 UR6, c[0x0][0x620] ;  /* 0x0001880000067ab9 */ /* 0x000fe20000000a00 */
[----:B------:R-:W-:Y:S01]  /*172b0*/  SHF.R.U32.HI R2, RZ, UR9, R3 ;  /* 0x00000009ff027c19 */ /* 0x000fe20008011603 */
[----:B------:R-:W-:Y:S01]  /*172c0*/  IMAD.MOV.U32 R3, RZ, RZ, R15 ;  /* 0x000000ffff037224 */ /* 0x000fe200078e000f */
[----:B------:R-:W-:Y:S01]  /*172d0*/  IADD3 R11, P0, RZ, -R10, RZ ;  /* 0x8000000aff0b7210 */ /* 0x000fe20007f1e0ff */
[----:B------:R-:W-:-:S04]  /*172e0*/  ULDC.64 UR8, c[0x0][0x640] ;  /* 0x0001900000087ab9 */ /* 0x000fc80000000a00 */
[----:B------:R-:W-:Y:S01]  /*172f0*/  IMAD.X R2, RZ, RZ, ~R2, P0 ;  /* 0x000000ffff027224 */ /* 0x000fe200000e0e02 */
[----:B------:R-:W-:-:S03]  /*17300*/  ISETP.NE.U32.AND P0, PT, RZ, UR8, PT ;  /* 0x00000008ff007c0c */ /* 0x000fc6000bf05070 */
[----:B------:R-:W-:Y:S01]  /*17310*/  IMAD R2, R2, UR6, RZ ;  /* 0x0000000602027c24 */ /* 0x000fe2000f8e02ff */
[----:B------:R-:W-:-:S03]  /*17320*/  ISETP.NE.AND.EX P0, PT, RZ, UR9, PT, P0 ;  /* 0x00000009ff007c0c */ /* 0x000fc6000bf05300 */
[----:B------:R-:W-:Y:S01]  /*17330*/  IMAD R5, R11, UR7, R2 ;  /* 0x000000070b057c24 */ /* 0x000fe2000f8e0202 */
[----:B------:R-:W-:-:S05]  /*17340*/  MOV R2, R14 ;  /* 0x0000000e00027202 */ /* 0x000fca0000000f00 */
[----:B------:R-:W-:Y:S01]  /*17350*/  IMAD.WIDE.U32 R2, R11, UR6, R2 ;  /* 0x000000060b027c25 */ /* 0x000fe2000f8e0002 */
[----:B------:R-:W-:-:S03]  /*17360*/  ULDC UR6, c[0x0][0x618] ;  /* 0x0001860000067ab9 */ /* 0x000fc60000000800 */
[----:B------:R-:W-:-:S05]  /*17370*/  IMAD.IADD R3, R3, 0x1, R5 ;  /* 0x0000000103037824 */ /* 0x000fca00078e0205 */
[--C-:B------:R-:W-:Y:S02]  /*17380*/  SHF.R.U64 R11, R2, UR6, R3.reuse ;  /* 0x00000006020b7c19 */ /* 0x100fe40008001203 */
[----:B------:R-:W-:Y:S01]  /*17390*/  SHF.R.U32.HI R2, RZ, UR6, R3 ;  /* 0x00000006ff027c19 */ /* 0x000fe20008011603 */
[----:B------:R-:W-:-:S03]  /*173a0*/  ULDC UR6, c[0x0][0x608] ;  /* 0x0001820000067ab9 */ /* 0x000fc60000000800 */
[--C-:B------:R-:W-:Y:S02]  /*173b0*/  SHF.R.U64 R12, R11, UR6, R2.reuse ;  /* 0x000000060b0c7c19 */ /* 0x100fe40008001202 */
[----:B------:R-:W-:Y:S01]  /*173c0*/  SHF.R.U32.HI R3, RZ, UR6, R2 ;  /* 0x00000006ff037c19 */ /* 0x000fe20008011602 */
[----:B------:R-:W-:-:S03]  /*173d0*/  ULDC UR6, c[0x0][0x658] ;  /* 0x0001960000067ab9 */ /* 0x000fc60000000800 */
[--C-:B------:R-:W-:Y:S02]  /*173e0*/  SHF.R.U64 R13, R12, UR6, R3.reuse ;  /* 0x000000060c0d7c19 */ /* 0x100fe40008001203 */
[----:B------:R-:W-:-:S03]  /*173f0*/  SHF.R.U32.HI R14, RZ, UR6, R3 ;  /* 0x00000006ff0e7c19 */ /* 0x000fc60008011603 */
[----:B------:R-:W-:Y:S02]  /*17400*/  IMAD.MOV.U32 R2, RZ, RZ, R13 ;  /* 0x000000ffff027224 */ /* 0x000fe400078e000d */
[----:B------:R-:W-:Y:S01]  /*17410*/  IMAD.MOV.U32 R3, RZ, RZ, R14 ;  /* 0x000000ffff037224 */ /* 0x000fe200078e000e */
[----:B------:R-:W-:Y:S06]  /*17420*/  @!P0 BRA `(.L_x_560) ;  /* 0x0000000000288947 */ /* 0x000fec0003800000 */
        /* <DEDUP_REMOVED lines=10> */
.L_x_560:
[----:B------:R-:W-:Y:S01]  /*174d0*/  ULDC UR6, c[0x0][0x648] ;  /* 0x0001920000067ab9 */ /* 0x000fe20000000800 */
[----:B------:R-:W-:Y:S01]  /*174e0*/  LOP3.LUT R12, R12, UR19, RZ, 0xc0, !PT ;  /* 0x000000130c0c7c12 */ /* 0x000fe2000f8ec0ff */
[----:B------:R-:W-:Y:S01]  /*174f0*/  UISETP.NE.AND UP0, UPT, UR45, URZ, UPT ;  /* 0x0000003f2d00728c */ /* 0x000fe2000bf05270 */
[----:B------:R-:W-:Y:S01]  /*17500*/  SHF.R.U64 R3, R2, UR6, R3 ;  /* 0x0000000602037c19 */ /* 0x000fe20008001203 */
[----:B------:R-:W-:Y:S01]  /*17510*/  ULDC UR6, c[0x0][0x638] ;  /* 0x00018e0000067ab9 */ /* 0x000fe20000000800 */
[----:B------:R-:W-:-:S03]  /*17520*/  LOP3.LUT R4, R11, UR4, RZ, 0xc0, !PT ;  /* 0x000000040b047c12 */ /* 0x000fc6000f8ec0ff */
[----:B------:R-:W-:Y:S01]  /*17530*/  IMAD.MOV R2, RZ, RZ, -R3 ;  /* 0x000000ffff027224 */ /* 0x000fe200078e0a03 */
[----:B------:R-:W-:Y:S01]  /*17540*/  PLOP3.LUT P0, PT, PT, PT, UP0, 0x40, 0x0 ;  /* 0x000000000000781c */ /* 0x000fe20003f0e808 */
[----:B------:R-:W-:Y:S01]  /*17550*/  IMAD R12, R3, UR5, R12 ;  /* 0x00000005030c7c24 */ /* 0x000fe2000f8e020c */
[----:B------:R-:W-:Y:S01]  /*17560*/  PLOP3.LUT P1, PT, PT, PT, UP0, 0x40, 0x0 ;  /* 0x000000000000781c */ /* 0x000fe20003f2e808 */
[----:B------:R-:W-:Y:S01]  /*17570*/  IMAD R13, R2, UR6, R13 ;  /* 0x00000006020d7c24 */ /* 0x000fe2000f8e020d */
[----:B------:R-:W-:Y:S01]  /*17580*/  ULDC UR6, c[0x0][0x610] ;  /* 0x0001840000067ab9 */ /* 0x000fe20000000800 */
[----:B------:R-:W-:Y:S01]  /*17590*/  MOV R2, 0x1 ;  /* 0x0000000100027802 */ /* 0x000fe20000000f00 */
[----:B------:R-:W-:Y:S01]  /*175a0*/  IMAD R7, R12, UR6, R7 ;  /* 0x000000060c077c24 */ /* 0x000fe2000f8e0207 */
[----:B------:R-:W-:Y:S02]  /*175b0*/  ULDC UR6, c[0x0][0x600] ;  /* 0x0001800000067ab9 */ /* 0x000fe40000000800 */
[----:B------:R-:W-:-:S05]  /*175c0*/  IMAD R4, R13, UR6, R4 ;  /* 0x000000060d047c24 */ /* 0x000fca000f8e0204 */
[----:B------:R-:W-:Y:S02]  /*175d0*/  SEL R3, R4, R7, P0 ;  /* 0x0000000704037207 */ /* 0x000fe40000000000 */
[----:B------:R-:W-:-:S07]  /*175e0*/  SEL R4, R7, R4, P1 ;  /* 0x0000000407047207 */ /* 0x000fce0000800000 */
.L_x_558:
[----:B------:R-:W-:Y:S05]  /*175f0*/  BSYNC B1 ;  /* 0x0000000000017941 */ /* 0x000fea0003800000 */
.L_x_557:
[----:B------:R-:W-:-:S13]  /*17600*/  LOP3.LUT P0, RZ, R2, 0xff, RZ, 0xc0, !PT ;  /* 0x000000ff02ff7812 */ /* 0x000fda000780c0ff */
[----:B------:R-:W-:Y:S05]  /*17610*/  @P0 BRA `(.L_x_561) ;  /* 0xfffffff400080947 */ /* 0x000fea000383ffff */
[----:B------:R-:W-:Y:S05]  /*17620*/  BSYNC B0 ;  /* 0x0000000000007941 */ /* 0x000fea0003800000 */
.L_x_550:
[----:B------:R-:W-:-:S03]  /*17630*/  UMOV UR6, 0xffffffff ;  /* 0xffffffff00067882 */ /* 0x000fc60000000000 */
[----:B------:R-:W-:Y:S05]  /*17640*/  BRA.DIV UR6, `(.L_x_562) ;  /* 0x0000000606847947 */ /* 0x000fea000b800000 */
[----:B------:R-:W-:-:S13]  /*17650*/  ELECT P6, URZ, PT ;  /* 0x00000000003f782f */ /* 0x000fda00038c0000 */
.L_x_579:
[----:B------:R-:W-:Y:S04]  /*17660*/  BSSY B0, `(.L_x_563) ;  /* 0x0000047000007945 */ /* 0x000fe80003800000 */
[----:B------:R-:W-:Y:S05]  /*17670*/  @!P6 BRA `(.L_x_564) ;  /* 0x000000040014e947 */ /* 0x000fea0003800000 */
[----:B------:R-:W-:-:S04]  /*17680*/  ULOP3.LUT UR6, UR40, 0x2, URZ, 0xfc, !UPT ;  /* 0x0000000228067892 */ /* 0x000fc8000f8efc3f */
[----:B------:R-:W-:-:S06]  /*17690*/  UISETP.NE.AND UP0, UPT, UR6, 0x3, UPT ;  /* 0x000000030600788c */ /* 0x000fcc000bf05270 */
[----:B------:R-:W-:-:S13]  /*176a0*/  PLOP3.LUT P0, PT, PT, PT, UP0, 0x80, 0x0 ;  /* 0x000000000000781c */ /* 0x000fda0003f0f008 */
[----:B------:R-:W-:Y:S05]  /*176b0*/  @!P0 BRA `(.L_x_565) ;  /* 0x0000000000048947 */ /* 0x000fea0003800000 */
[----:B------:R-:W-:Y:S01]  /*176c0*/  BPT.TRAP 0x1 ;  /* 0x000000040000795c */ /* 0x000fe20000300000 */
.L_x_565:
[----:B------:R-:W0:Y:S01]  /*176d0*/  S2R R3, SR_CgaCtaId ;  /* 0x0000000000037919 */ /* 0x000e220000008800 */
[----:B------:R-:W-:-:S04]  /*176e0*/  MOV R2, 0x400 ;  /* 0x0000040000027802 */ /* 0x000fc80000000f00 */
[----:B0-----:R-:W-:Y:S02]  /*176f0*/  LEA R3, R3, R2, 0x18 ;  /* 0x0000000203037211 */ /* 0x001fe400078ec0ff */
[----:B------:R-:W-:-:S03]  /*17700*/  SHF.L.U32 R2, R0, 0x1f, RZ ;  /* 0x0000001f00027819 */ /* 0x000fc600000006ff */
[----:B------:R-:W-:-:S04]  /*17710*/  VIADD R3, R3, 0x38 ;  /* 0x0000003803037836 */ /* 0x000fc80000000000 */
[----:B------:R-:W-:-:S04]  /*17720*/  IMAD R5, R6, 0x8, R3 ;  /* 0x0000000806057824 */ /* 0x000fc800078e0203 */
[----:B------:R-:W0:Y:S02]  /*17730*/  SYNCS.PHASECHK.TRANS64.TRYWAIT P0, [R5+URZ], R2 ;  /* 0x00000002050075a7 */ /* 0x000e24000800017f */
[----:B0-----:R-:W-:Y:S05]  /*17740*/  @!P0 BRA `(.L_x_566) ;  /* 0x0000000400648947 */ /* 0x001fea0003800000 */
.L_x_580:
[----:B------:R-:W-:-:S05]  /*17750*/  VIADD R6, R6, 0x1 ;  /* 0x0000000106067836 */ /* 0x000fca0000000000 */
[----:B------:R-:W-:-:S04]  /*17760*/  ISETP.NE.AND P0, PT, R6, 0x7, PT ;  /* 0x000000070600780c */ /* 0x000fc80003f05270 */
[----:B0-----:R-:W-:Y:S02]  /*17770*/  SEL R5, RZ, 0x1, P0 ;  /* 0x00000001ff057807 */ /* 0x001fe40000000000 */
[----:B------:R-:W-:Y:S02]  /*17780*/  SEL R6, R6, RZ, P0 ;  /* 0x000000ff06067207 */ /* 0x000fe40000000000 */
[----:B------:R-:W-:-:S03]  /*17790*/  LOP3.LUT R5, R0, R5, RZ, 0x3c, !PT ;  /* 0x0000000500057212 */ /* 0x000fc600078e3cff */
[----:B------:R-:W-:Y:S01]  /*177a0*/  IMAD R7, R6, 0x8, R3 ;  /* 0x0000000806077824 */ /* 0x000fe200078e0203 */
[----:B------:R-:W-:-:S04]  /*177b0*/  SHF.L.U32 R0, R5, 0x1f, RZ ;  /* 0x0000001f05007819 */ /* 0x000fc800000006ff */
[----:B------:R-:W0:Y:S02]  /*177c0*/  SYNCS.PHASECHK.TRANS64.TRYWAIT P0, [R7+URZ], R0 ;  /* 0x00000000070075a7 */ /* 0x000e24000800017f */
[----:B0-----:R-:W-:Y:S05]  /*177d0*/  @!P0 BRA `(.L_x_567) ;  /* 0x0000000400548947 */ /* 0x001fea0003800000 */
.L_x_581:
[----:B0-----:R-:W-:-:S05]  /*177e0*/  VIADD R0, R6, 0x1 ;  /* 0x0000000106007836 */ /* 0x001fca0000000000 */
[----:B------:R-:W-:-:S04]  /*177f0*/  ISETP.NE.AND P0, PT, R0, 0x7, PT ;  /* 0x000000070000780c */ /* 0x000fc80003f05270 */
[----:B------:R-:W-:Y:S02]  /*17800*/  SEL R2, RZ, 0x1, P0 ;  /* 0x00000001ff027807 */ /* 0x000fe40000000000 */
[----:B------:R-:W-:Y:S02]  /*17810*/  SEL R4, R0, RZ, P0 ;  /* 0x000000ff00047207 */ /* 0x000fe40000000000 */
[----:B------:R-:W-:-:S03]  /*17820*/  LOP3.LUT R5, R5, R2, RZ, 0x3c, !PT ;  /* 0x0000000205057212 */ /* 0x000fc600078e3cff */
[----:B------:R-:W-:Y:S01]  /*17830*/  IMAD R7, R4, 0x8, R3 ;  /* 0x0000000804077824 */ /* 0x000fe200078e0203 */
[----:B------:R-:W-:-:S04]  /*17840*/  SHF.L.U32 R0, R5, 0x1f, RZ ;  /* 0x0000001f05007819 */ /* 0x000fc800000006ff */
[----:B------:R-:W0:Y:S02]  /*17850*/  SYNCS.PHASECHK.TRANS64.TRYWAIT P0, [R7+URZ], R0 ;  /* 0x00000000070075a7 */ /* 0x000e24000800017f */
[----:B0-----:R-:W-:Y:S05]  /*17860*/  @!P0 BRA `(.L_x_568) ;  /* 0x0000000400448947 */ /* 0x001fea0003800000 */
.L_x_582:
        /* <DEDUP_REMOVED lines=9> */
.L_x_583:
[----:B0-----:R-:W-:-:S04]  /*17900*/  IADD3 R0, R4, 0x1, RZ ;  /* 0x0000000104007810 */ /* 0x001fc80007ffe0ff */
        /* <DEDUP_REMOVED lines=8> */
.L_x_584:
        /* <DEDUP_REMOVED lines=9> */
.L_x_585:
[----:B0-----:R-:W-:-:S05]  /*17a20*/  VIADD R0, R4, 0x1 ;  /* 0x0000000104007836 */ /* 0x001fca0000000000 */
[----:B------:R-:W-:-:S04]  /*17a30*/  ISETP.NE.AND P0, PT, R0, 0x7, PT ;  /* 0x000000070000780c */ /* 0x000fc80003f05270 */
[----:B------:R-:W-:Y:S02]  /*17a40*/  SEL R2, RZ, 0x1, P0 ;  /* 0x00000001ff027807 */ /* 0x000fe40000000000 */
[----:B------:R-:W-:Y:S02]  /*17a50*/  SEL R0, R0, RZ, P0 ;  /* 0x000000ff00007207 */ /* 0x000fe40000000000 */
[----:B------:R-:W-:-:S03]  /*17a60*/  LOP3.LUT R2, R5, R2, RZ, 0x3c, !PT ;  /* 0x0000000205027212 */ /* 0x000fc600078e3cff */
[----:B------:R-:W-:Y:S01]  /*17a70*/  IMAD R3, R0, 0x8, R3 ;  /* 0x0000000800037824 */ /* 0x000fe200078e0203 */
[----:B------:R-:W-:-:S07]  /*17a80*/  SHF.L.U32 R0, R2, 0x1f, RZ ;  /* 0x0000001f02007819 */ /* 0x000fce00000006ff */
.L_x_572:
[----:B0-----:R0:W1:Y:S02]  /*17a90*/  SYNCS.PHASECHK.TRANS64.TRYWAIT P0, [R3+URZ], R0 ;  /* 0x00000000030075a7 */ /* 0x001064000800017f */
[----:B-1----:R-:W-:Y:S05]  /*17aa0*/  @!P0 NANOSLEEP.SYNCS 0x989680 ;  /* 0x009896800000895d */ /* 0x002fea0003900000 */
[----:B------:R-:W1:Y:S02]  /*17ab0*/  @!P0 SYNCS.PHASECHK.TRANS64 P0, [R3+URZ], R0 ;  /* 0x00000000030085a7 */ /* 0x000e64000800007f */
[----:B-1----:R-:W-:Y:S05]  /*17ac0*/  @!P0 BRA `(.L_x_572) ;  /* 0xfffffffc00f08947 */ /* 0x002fea000383ffff */
.L_x_564:
[----:B------:R-:W-:Y:S05]  /*17ad0*/  BSYNC B0 ;  /* 0x0000000000007941 */ /* 0x000fea0003800000 */
.L_x_563:
[----:B------:R-:W-:Y:S05]  /*17ae0*/  EXIT ;  /* 0x000000000000794d */ /* 0x000fea0003800000 */
.L_x_21:
[----:B-1----:R1:W2:Y:S02]  /*17af0*/  SYNCS.PHASECHK.TRANS64.TRYWAIT P1, [R4+URZ], R3 ;  /* 0x00000003040075a7 */ /* 0x0022a4000802017f */
[----:B--2---:R-:W-:Y:S05]  /*17b00*/  @!P1 NANOSLEEP.SYNCS 0x989680 ;  /* 0x009896800000995d */ /* 0x004fea0003900000 */
[----:B------:R-:W2:Y:S02]  /*17b10*/  @!P1 SYNCS.PHASECHK.TRANS64 P1, [R4+URZ], R3 ;  /* 0x00000003040095a7 */ /* 0x000ea4000802007f */
[----:B--2---:R-:W-:Y:S05]  /*17b20*/  @!P1 BRA `(.L_x_21) ;  /* 0xfffffffc00f09947 */ /* 0x004fea000383ffff */
[----:B------:R-:W-:Y:S05]  /*17b30*/  BRA `(.L_x_20) ;  /* 0xfffffe9c00087947 */ /* 0x000fea000383ffff */
.L_x_26:
[----:B-1----:R1:W2:Y:S02]  /*17b40*/  SYNCS.PHASECHK.TRANS64.TRYWAIT P1, [R5+URZ], R6 ;  /* 0x00000006050075a7 */ /* 0x0022a4000802017f */
[----:B--2---:R-:W-:Y:S05]  /*17b50*/  @!P1 NANOSLEEP.SYNCS 0x989680 ;  /* 0x009896800000995d */ /* 0x004fea0003900000 */
[----:B------:R-:W2:Y:S02]  /*17b60*/  @!P1 SYNCS.PHASECHK.TRANS64 P1, [R5+URZ], R6 ;  /* 0x00000006050095a7 */ /* 0x000ea4000802007f */
[----:B--2---:R-:W-:Y:S05]  /*17b70*/  @!P1 BRA `(.L_x_26) ;  /* 0xfffffffc00f09947 */ /* 0x004fea000383ffff */
[----:B------:R-:W-:Y:S05]  /*17b80*/  BRA `(.L_x_25) ;  /* 0xfffffeb000687947 */ /* 0x000fea000383ffff */
.L_x_551:
[----:B------:R-:W-:Y:S01]  /*17b90*/  BSSY B1, `(.L_x_573) ;  /* 0x0000006000017945 */ /* 0x000fe20003800000 */
[----:B------:R-:W-:-:S07]  /*17ba0*/  IMAD.MOV.U32 R15, RZ, RZ, -0x1 ;  /* 0xffffffffff0f7424 */ /* 0x000fce00078e00ff */
[----:B------:R-:W-:Y:S05]  /*17bb0*/  WARPSYNC.COLLECTIVE R15, `(.L_x_574) ;  /* 0x000000000f0c7348 */ /* 0x000fea0003c00000 */
[----:B------:R-:W-:Y:S02]  /*17bc0*/  ELECT P6, UR62, PT ;  /* 0x00000000003e782f */ /* 0x000fe400038c0000 */
[----:B------:R-:W-:Y:S01]  /*17bd0*/  MOV R14, UR62 ;  /* 0x0000003e000e7c02 */ /* 0x000fe20008000f00 */
[----:B------:R-:W-:Y:S10]  /*17be0*/  ENDCOLLECTIVE ;  /* 0x000000000000791b */ /* 0x000ff40003800000 */
.L_x_574:
[----:B------:R-:W-:Y:S05]  /*17bf0*/  BSYNC B1 ;  /* 0x0000000000017941 */ /* 0x000fea0003800000 */
.L_x_573:
[----:B------:R-:W-:Y:S05]  /*17c00*/  BRA `(.L_x_575) ;  /* 0xffffffec00987947 */ /* 0x000fea000383ffff */
.L_x_554:
[----:B0-----:R0:W1:Y:S02]  /*17c10*/  SYNCS.PHASECHK.TRANS64.TRYWAIT P0, [R5+URZ+0x38], R14 ;  /* 0x0000380e050075a7 */ /* 0x001064000800017f */
[----:B-1----:R-:W-:Y:S05]  /*17c20*/  @!P0 NANOSLEEP.SYNCS 0x989680 ;  /* 0x009896800000895d */ /* 0x002fea0003900000 */
[----:B------:R-:W1:Y:S02]  /*17c30*/  @!P0 SYNCS.PHASECHK.TRANS64 P0, [R5+URZ+0x38], R14 ;  /* 0x0000380e050085a7 */ /* 0x000e64000800007f */
[----:B-1----:R-:W-:Y:S05]  /*17c40*/  @!P0 BRA `(.L_x_554) ;  /* 0xfffffffc00f08947 */ /* 0x002fea000383ffff */
[----:B------:R-:W-:Y:S05]  /*17c50*/  BRA `(.L_x_576) ;  /* 0xffffffec00d07947 */ /* 0x000fea000383ffff */
.L_x_562:
[----:B------:R-:W-:Y:S01]  /*17c60*/  BSSY B0, `(.L_x_577) ;  /* 0x0000006000007945 */ /* 0x000fe20003800000 */
[----:B------:R-:W-:-:S07]  /*17c70*/  IMAD.MOV.U32 R15, RZ, RZ, -0x1 ;  /* 0xffffffffff0f7424 */ /* 0x000fce00078e00ff */
[----:B------:R-:W-:Y:S05]  /*17c80*/  WARPSYNC.COLLECTIVE R15, `(.L_x_578) ;  /* 0x000000000f0c7348 */ /* 0x000fea0003c00000 */
[----:B------:R-:W-:Y:S02]  /*17c90*/  ELECT P6, UR62, PT ;  /* 0x00000000003e782f */ /* 0x000fe400038c0000 */
[----:B------:R-:W-:Y:S01]  /*17ca0*/  MOV R14, UR62 ;  /* 0x0000003e000e7c02 */ /* 0x000fe20008000f00 */
[----:B------:R-:W-:Y:S10]  /*17cb0*/  ENDCOLLECTIVE ;  /* 0x000000000000791b */ /* 0x000ff40003800000 */
.L_x_578:
[----:B------:R-:W-:Y:S05]  /*17cc0*/  BSYNC B0 ;  /* 0x0000000000007941 */ /* 0x000fea0003800000 */
.L_x_577:
[----:B------:R-:W-:Y:S05]  /*17cd0*/  BRA `(.L_x_579) ;  /* 0xfffffff800607947 */ /* 0x000fea000383ffff */
.L_x_566:
[----:B0-----:R0:W1:Y:S02]  /*17ce0*/  SYNCS.PHASECHK.TRANS64.TRYWAIT P0, [R5+URZ], R2 ;  /* 0x00000002050075a7 */ /* 0x001064000800017f */
[----:B-1----:R-:W-:Y:S05]  /*17cf0*/  @!P0 NANOSLEEP.SYNCS 0x989680 ;  /* 0x009896800000895d */ /* 0x002fea0003900000 */
[----:B------:R-:W1:Y:S02]  /*17d00*/  @!P0 SYNCS.PHASECHK.TRANS64 P0, [R5+URZ], R2 ;  /* 0x00000002050085a7 */ /* 0x000e64000800007f */
[----:B-1----:R-:W-:Y:S05]  /*17d10*/  @!P0 BRA `(.L_x_566) ;  /* 0xfffffffc00f08947 */ /* 0x002fea000383ffff */
[----:B------:R-:W-:Y:S05]  /*17d20*/  BRA `(.L_x_580) ;  /* 0xfffffff800887947 */ /* 0x000fea000383ffff */
.L_x_567:
[----:B0-----:R0:W1:Y:S02]  /*17d30*/  SYNCS.PHASECHK.TRANS64.TRYWAIT P0, [R7+URZ], R0 ;  /* 0x00000000070075a7 */ /* 0x001064000800017f */
[----:B-1----:R-:W-:Y:S05]  /*17d40*/  @!P0 NANOSLEEP.SYNCS 0x989680 ;  /* 0x009896800000895d */ /* 0x002fea0003900000 */
[----:B------:R-:W1:Y:S02]  /*17d50*/  @!P0 SYNCS.PHASECHK.TRANS64 P0, [R7+URZ], R0 ;  /* 0x00000000070085a7 */ /* 0x000e64000800007f */
[----:B-1----:R-:W-:Y:S05]  /*17d60*/  @!P0 BRA `(.L_x_567) ;  /* 0xfffffffc00f08947 */ /* 0x002fea000383ffff */
[----:B------:R-:W-:Y:S05]  /*17d70*/  BRA `(.L_x_581) ;  /* 0xfffffff800987947 */ /* 0x000fea000383ffff */
.L_x_568:
[----:B0-----:R0:W1:Y:S02]  /*17d80*/  SYNCS.PHASECHK.TRANS64.TRYWAIT P0, [R7+URZ], R0 ;  /* 0x00000000070075a7 */ /* 0x001064000800017f */
[----:B-1----:R-:W-:Y:S05]  /*17d90*/  @!P0 NANOSLEEP.SYNCS 0x989680 ;  /* 0x009896800000895d */ /* 0x002fea0003900000 */
[----:B------:R-:W1:Y:S02]  /*17da0*/  @!P0 SYNCS.PHASECHK.TRANS64 P0, [R7+URZ], R0 ;  /* 0x00000000070085a7 */ /* 0x000e64000800007f */
[----:B-1----:R-:W-:Y:S05]  /*17db0*/  @!P0 BRA `(.L_x_568) ;  /* 0xfffffffc00f08947 */ /* 0x002fea000383ffff */
[----:B------:R-:W-:Y:S05]  /*17dc0*/  BRA `(.L_x_582) ;  /* 0xfffffff800a87947 */ /* 0x000fea000383ffff */
.L_x_569:
[----:B0-----:R0:W1:Y:S02]  /*17dd0*/  SYNCS.PHASECHK.TRANS64.TRYWAIT P0, [R7+URZ], R0 ;  /* 0x00000000070075a7 */ /* 0x001064000800017f */
[----:B-1----:R-:W-:Y:S05]  /*17de0*/  @!P0 NANOSLEEP.SYNCS 0x989680 ;  /* 0x009896800000895d */ /* 0x002fea0003900000 */
[----:B------:R-:W1:Y:S02]  /*17df0*/  @!P0 SYNCS.PHASECHK.TRANS64 P0, [R7+URZ], R0 ;  /* 0x00000000070085a7 */ /* 0x000e64000800007f */
[----:B-1----:R-:W-:Y:S05]  /*17e00*/  @!P0 BRA `(.L_x_569) ;  /* 0xfffffffc00f08947 */ /* 0x002fea000383ffff */
[----:B------:R-:W-:Y:S05]  /*17e10*/  BRA `(.L_x_583) ;  /* 0xfffffff800b87947 */ /* 0x000fea000383ffff */
.L_x_570:
[----:B0-----:R0:W1:Y:S02]  /*17e20*/  SYNCS.PHASECHK.TRANS64.TRYWAIT P0, [R7+URZ], R0 ;  /* 0x00000000070075a7 */ /* 0x001064000800017f */
[----:B-1----:R-:W-:Y:S05]  /*17e30*/  @!P0 NANOSLEEP.SYNCS 0x989680 ;  /* 0x009896800000895d */ /* 0x002fea0003900000 */
[----:B------:R-:W1:Y:S02]  /*17e40*/  @!P0 SYNCS.PHASECHK.TRANS64 P0, [R7+URZ], R0 ;  /* 0x00000000070085a7 */ /* 0x000e64000800007f */
[----:B-1----:R-:W-:Y:S05]  /*17e50*/  @!P0 BRA `(.L_x_570) ;  /* 0xfffffffc00f08947 */ /* 0x002fea000383ffff */
[----:B------:R-:W-:Y:S05]  /*17e60*/  BRA `(.L_x_584) ;  /* 0xfffffff800c87947 */ /* 0x000fea000383ffff */
.L_x_571:
[----:B0-----:R0:W1:Y:S02]  /*17e70*/  SYNCS.PHASECHK.TRANS64.TRYWAIT P0, [R7+URZ], R0 ;  /* 0x00000000070075a7 */ /* 0x001064000800017f */
[----:B-1----:R-:W-:Y:S05]  /*17e80*/  @!P0 NANOSLEEP.SYNCS 0x989680 ;  /* 0x009896800000895d */ /* 0x002fea0003900000 */
[----:B------:R-:W1:Y:S02]  /*17e90*/  @!P0 SYNCS.PHASECHK.TRANS64 P0, [R7+URZ], R0 ;  /* 0x00000000070085a7 */ /* 0x000e64000800007f */
[----:B-1----:R-:W-:Y:S05]  /*17ea0*/  @!P0 BRA `(.L_x_571) ;  /* 0xfffffffc00f08947 */ /* 0x002fea000383ffff */
[----:B------:R-:W-:Y:S05]  /*17eb0*/  BRA `(.L_x_585) ;  /* 0xfffffff800d87947 */ /* 0x000fea000383ffff */
.L_x_586:
[----:B------:R-:W-:-:S00]  /*17ec0*/  BRA `(.L_x_586) ;  /* 0xfffffffc00fc7947 */ /* 0x000fc0000383ffff */
[----:B------:R-:W-:-:S00]  /*17ed0*/  NOP ;  /* 0x0000000000007918 */ /* 0x000fc00000000000 */
        /* <DEDUP_REMOVED lines=10> */
.L_x_587:


//--------------------- .nv.global.init           --------------------------
	.section	.nv.global.init,"aw",@progbits
.nv.global.init:
	.type		$str$22,@object
	.size		$str$22,($str$23 - $str$22)
$str$22:
        /*0000*/ 	.byte	0x6b, 0x5f, 0x74, 0x69, 0x6c, 0x65, 0x5f, 0x63, 0x6f, 0x75, 0x6e, 0x74, 0x20, 0x3e, 0x3d, 0x20
        /*0010*/ 	.byte	0x31, 0x00
	.type		$str$23,@object
	.size		$str$23,(__unnamed_1 - $str$23)
$str$23:
        /*0012*/ 	.byte	0x2f, 0x74, 0x6d, 0x70, 0x2f, 0x63, 0x75, 0x74, 0x6c, 0x61, 0x73, 0x73, 0x5f, 0x73, 0x77, 0x65
        /*0022*/ 	.byte	0x65, 0x70, 0x5f, 0x73, 0x72, 0x63, 0x2f, 0x69, 0x6e, 0x63, 0x6c, 0x75, 0x64, 0x65, 0x2f, 0x63
        /*0032*/ 	.byte	0x75, 0x74, 0x6c, 0x61, 0x73, 0x73, 0x2f, 0x67, 0x65, 0x6d, 0x6d, 0x2f, 0x63, 0x6f, 0x6c, 0x6c
        /*0042*/ 	.byte	0x65, 0x63, 0x74, 0x69, 0x76, 0x65, 0x2f, 0x73, 0x6d, 0x39, 0x30, 0x5f, 0x6d, 0x6d, 0x61, 0x5f
        /*0052*/ 	.byte	0x74, 0x6d, 0x61, 0x5f, 0x67, 0x6d, 0x6d, 0x61, 0x5f, 0x73, 0x73, 0x5f, 0x77, 0x61, 0x72, 0x70
        /*0062*/ 	.byte	0x73, 0x70, 0x65, 0x63, 0x69, 0x61, 0x6c, 0x69, 0x7a, 0x65, 0x64, 0x2e, 0x68, 0x70, 0x70, 0x00
	.type		__unnamed_1,@object
	.size		__unnamed_1,(.L_0 - __unnamed_1)
__unnamed_1:
        /* <DEDUP_REMOVED lines=182> */
        /*0bd2*/ 	.byte	0x5d, 0x00
.L_0:


//--------------------- .nv.shared._ZN7cutlass13device_kernelINS_4gemm6kernel13GemmUniversalIN4cute5tupleIJiiiiEEENS1_10collective13CollectiveMmaINS1_34MainloopSm90TmaGmmaWarpSpecializedILi7ENS5_IJNS4_1CILi2EEENSA_ILi1EEESC_EEENS1_35KernelTmaWarpSpecializedCooperativeEEENS5_IJNSA_ILi256EEESG_NSA_ILi32EEEEEENS_10bfloat16_tENS5_IJlSC_lEEESJ_SK_NS4_8TiledMMAINS4_8MMA_AtomIJNS4_4SM904GMMA28MMA_64x256x16_F32BF16BF16_SSILNSO_5MajorE0ELSQ_0ELNSO_7ScaleInE1ELSR_1EEEEEENS4_6LayoutISD_NS5_IJSC_NSA_ILi0EEESV_EEEEENS5_IJNS4_10UnderscoreESY_SY_EEEEENS4_13SM90_TMA_LOADENS4_14ComposedLayoutINS4_7SwizzleILi2ELi4ELi3EEENS4_18smem_ptr_flag_bitsILi16EEENSU_INS5_IJNSA_ILi8EEESH_EEENS5_IJSH_SC_EEEEEEEvNS4_8identityENS4_23SM90_TMA_LOAD_MULTICASTES1B_vS1C_EENS_8epilogue10collective6detail29Sm90TmaWarpSpecializedAdapterINS1G_15DefaultEpilogueISJ_SK_SK_NS1F_6thread17LinearCombinationISJ_Li1EffLNS1K_9ScaleType4KindE0ELNS_15FloatRoundStyleE2ESJ_EENS1_15EpilogueDefaultEEEEEvvEEEEvNT_6ParamsE --------------------------
	.section	.nv.shared._ZN7cutlass13device_kernelINS_4gemm6kernel13GemmUniversalIN4cute5tupleIJiiiiEEENS1_10collective13CollectiveMmaINS1_34MainloopSm90TmaGmmaWarpSpecializedILi7ENS5_IJNS4_1CILi2EEENSA_ILi1EEESC_EEENS1_35KernelTmaWarpSpecializedCooperativeEEENS5_IJNSA_ILi256EEESG_NSA_ILi32EEEEEENS_10bfloat16_tENS5_IJlSC_lEEESJ_SK_NS4_8TiledMMAINS4_8MMA_AtomIJNS4_4SM904GMMA28MMA_64x256x16_F32BF16BF16_SSILNSO_5MajorE0ELSQ_0ELNSO_7ScaleInE1ELSR_1EEEEEENS4_6LayoutISD_NS5_IJSC_NSA_ILi0EEESV_EEEEENS5_IJNS4_10UnderscoreESY_SY_EEEEENS4_13SM90_TMA_LOADENS4_14ComposedLayoutINS4_7SwizzleILi2ELi4ELi3EEENS4_18smem_ptr_flag_bitsILi16EEENSU_INS5_IJNSA_ILi8EEESH_EEENS5_IJSH_SC_EEEEEEEvNS4_8identityENS4_23SM90_TMA_LOAD_MULTICASTES1B_vS1C_EENS_8epilogue10collective6detail29Sm90TmaWarpSpecializedAdapterINS1G_15DefaultEpilogueISJ_SK_SK_NS1F_6thread17LinearCombinationISJ_Li1EffLNS1K_9ScaleType4KindE0ELNS_15FloatRoundStyleE2ESJ_EENS1_15EpilogueDefaultEEEEEvvEEEEvNT_6ParamsE,"aw",@nobits
	.sectionflags	@""
	.align	16
	.zero		1024


//--------------------- .nv.shared.reserved.0     --------------------------
	.section	.nv.shared.reserved.0,"aw",@nobits
	.weak		__nv_reservedSMEM_offset_0_alias
	.size		__nv_reservedSMEM_offset_0_alias, 0, 0
	.other		__nv_reservedSMEM_offset_0_alias,@"STO_CUDA_RESERVED_SHARED STV_DEFAULT"
__nv_reservedSMEM_offset_0_alias:
	.zero		0


//--------------------- .nv.global                --------------------------
	.section	.nv.global,"aw",@nobits
.nv.global:
	.type		_ZN39_INTERNAL_f5286645_4_k_cu_f50fe51b_34214cute1_E,@object
	.size		_ZN39_INTERNAL_f5286645_4_k_cu_f50fe51b_34214cute1_E,(_ZN39_INTERNAL_f5286645_4_k_cu_f50fe51b_34214cuda3std3__45__cpo6cbeginE - _ZN39_INTERNAL_f5286645_4_k_cu_f50fe51b_34214cute1_E)
_ZN39_INTERNAL_f5286645_4_k_cu_f50fe51b_34214cute1_E:
	.zero		1
	.type		_ZN39_INTERNAL_f5286645_4_k_cu_f50fe51b_34214cuda3std3__45__cpo6cbeginE,@object
	.size		_ZN39_INTERNAL_f5286645_4_k_cu_f50fe51b_34214cuda3std3__45__cpo6cbeginE,(_ZN39_INTERNAL_f5286645_4_k_cu_f50fe51b_34214cuda3std3__48in_placeE - _ZN39_INTERNAL_f5286645_4_k_cu_f50fe51b_34214cuda3std3__45__cpo6cbeginE)
_ZN39_INTERNAL_f5286645_4_k_cu_f50fe51b_34214cuda3std3__45__cpo6cbeginE:
	.zero		1
	.type		_ZN39_INTERNAL_f5286645_4_k_cu_f50fe51b_34214cuda3std3__48in_placeE,@object
	.size		_ZN39_INTERNAL_f5286645_4_k_cu_f50fe51b_34214cuda3std3__48in_placeE,(_ZN39_INTERNAL_f5286645_4_k_cu_f50fe51b_34214cuda3std6ranges3__45__cpo9iter_moveE - _ZN39_INTERNAL_f5286645_4_k_cu_f50fe51b_34214cuda3std3__48in_placeE)
_ZN39_INTERNAL_f5286645_4_k_cu_f50fe51b_34214cuda3std3__48in_placeE:
	.zero		1
	.type		_ZN39_INTERNAL_f5286645_4_k_cu_f50fe51b_34214cuda3std6ranges3__45__cpo9iter_moveE,@object
	.size		_ZN39_INTERNAL_f5286645_4_k_cu_f50fe51b_34214cuda3std6ranges3__45__cpo9iter_moveE,(_ZN39_INTERNAL_f5286645_4_k_cu_f50fe51b_34214cuda3std3__45__cpo5beginE - _ZN39_INTERNAL_f5286645_4_k_cu_f50fe51b_34214cuda3std6ranges3__45__cpo9iter_moveE)
_ZN39_INTERNAL_f5286645_4_k_cu_f50fe51b_34214cuda3std6ranges3__45__cpo9iter_moveE:
	.zero		1
	.type		_ZN39_INTERNAL_f5286645_4_k_cu_f50fe51b_34214cuda3std3__45__cpo5beginE,@object
	.size		_ZN39_INTERNAL_f5286645_4_k_cu_f50fe51b_34214cuda3std3__45__cpo5beginE,(_ZN39_INTERNAL_f5286645_4_k_cu_f50fe51b_34214cuda3std3__441_GLOBAL__N__f5286645_4_k_cu_f50fe51b_34216ignoreE - _ZN39_INTERNAL_f5286645_4_k_cu_f50fe51b_34214cuda3std3__45__cpo5beginE)
_ZN39_INTERNAL_f5286645_4_k_cu_f50fe51b_34214cuda3std3__45__cpo5beginE:
	.zero		1
	.type		_ZN39_INTERNAL_f5286645_4_k_cu_f50fe51b_34214cuda3std3__441_GLOBAL__N__f5286645_4_k_cu_f50fe51b_34216ignoreE,@object
	.size		_ZN39_INTERNAL_f5286645_4_k_cu_f50fe51b_34214cuda3std3__441_GLOBAL__N__f5286645_4_k_cu_f50fe51b_34216ignoreE,(_ZN39_INTERNAL_f5286645_4_k_cu_f50fe51b_34214cute7productE - _ZN39_INTERNAL_f5286645_4_k_cu_f50fe51b_34214cuda3std3__441_GLOBAL__N__f5286645_4_k_cu_f50fe51b_34216ignoreE)
_ZN39_INTERNAL_f5286645_4_k_cu_f50fe51b_34214cuda3std3__441_GLOBAL__N__f5286645_4_k_cu_f50fe51b_34216ignoreE:
	.zero		1
	.type		_ZN39_INTERNAL_f5286645_4_k_cu_f50fe51b_34214cute7productE,@object
	.size		_ZN39_INTERNAL_f5286645_4_k_cu_f50fe51b_34214cute7productE,(_ZN39_INTERNAL_f5286645_4_k_cu_f50fe51b_34214cuda3std3__45__cpo3endE - _ZN39_INTERNAL_f5286645_4_k_cu_f50fe51b_34214cute7productE)
_ZN39_INTERNAL_f5286645_4_k_cu_f50fe51b_34214cute7productE:
	.zero		1
	.type		_ZN39_INTERNAL_f5286645_4_k_cu_f50fe51b_34214cuda3std3__45__cpo3endE,@object
	.size		_ZN39_INTERNAL_f5286645_4_k_cu_f50fe51b_34214cuda3std3__45__cpo3endE,(_ZN39_INTERNAL_f5286645_4_k_cu_f50fe51b_34214cuda3std3__419piecewise_constructE - _ZN39_INTERNAL_f5286645_4_k_cu_f50fe51b_34214cuda3std3__45__cpo3endE)
_ZN39_INTERNAL_f5286645_4_k_cu_f50fe51b_34214cuda3std3__45__cpo3endE:
	.zero		1
	.type		_ZN39_INTERNAL_f5286645_4_k_cu_f50fe51b_34214cuda3std3__419piecewise_constructE,@object
	.size		_ZN39_INTERNAL_f5286645_4_k_cu_f50fe51b_34214cuda3std3__419piecewise_constructE,(_ZN39_INTERNAL_f5286645_4_k_cu_f50fe51b_34214cuda3std3__45__cpo4cendE - _ZN39_INTERNAL_f5286645_4_k_cu_f50fe51b_34214cuda3std3__419piecewise_constructE)
_ZN39_INTERNAL_f5286645_4_k_cu_f50fe51b_34214cuda3std3__419piecewise_constructE:
	.zero		1
	.type		_ZN39_INTERNAL_f5286645_4_k_cu_f50fe51b_34214cuda3std3__45__cpo4cendE,@object
	.size		_ZN39_INTERNAL_f5286645_4_k_cu_f50fe51b_34214cuda3std3__45__cpo4cendE,(_ZN39_INTERNAL_f5286645_4_k_cu_f50fe51b_34214cuda3std6ranges3__45__cpo4swapE - _ZN39_INTERNAL_f5286645_4_k_cu_f50fe51b_34214cuda3std3__45__cpo4cendE)
_ZN39_INTERNAL_f5286645_4_k_cu_f50fe51b_34214cuda3std3__45__cpo4cendE:
	.zero		1
	.type		_ZN39_INTERNAL_f5286645_4_k_cu_f50fe51b_34214cuda3std6ranges3__45__cpo4swapE,@object
	.size		_ZN39_INTERNAL_f5286645_4_k_cu_f50fe51b_34214cuda3std6ranges3__45__cpo4swapE,(.L_8 - _ZN39_INTERNAL_f5286645_4_k_cu_f50fe51b_34214cuda3std6ranges3__45__cpo4swapE)
_ZN39_INTERNAL_f5286645_4_k_cu_f50fe51b_34214cuda3std6ranges3__45__cpo4swapE:
	.zero		1
.L_8:


//--------------------- .nv.constant0._ZN7cutlass13device_kernelINS_4gemm6kernel13GemmUniversalIN4cute5tupleIJiiiiEEENS1_10collective13CollectiveMmaINS1_34MainloopSm90TmaGmmaWarpSpecializedILi7ENS5_IJNS4_1CILi2EEENSA_ILi1EEESC_EEENS1_35KernelTmaWarpSpecializedCooperativeEEENS5_IJNSA_ILi256EEESG_NSA_ILi32EEEEEENS_10bfloat16_tENS5_IJlSC_lEEESJ_SK_NS4_8TiledMMAINS4_8MMA_AtomIJNS4_4SM904GMMA28MMA_64x256x16_F32BF16BF16_SSILNSO_5MajorE0ELSQ_0ELNSO_7ScaleInE1ELSR_1EEEEEENS4_6LayoutISD_NS5_IJSC_NSA_ILi0EEESV_EEEEENS5_IJNS4_10UnderscoreESY_SY_EEEEENS4_13SM90_TMA_LOADENS4_14ComposedLayoutINS4_7SwizzleILi2ELi4ELi3EEENS4_18smem_ptr_flag_bitsILi16EEENSU_INS5_IJNSA_ILi8EEESH_EEENS5_IJSH_SC_EEEEEEEvNS4_8identityENS4_23SM90_TMA_LOAD_MULTICASTES1B_vS1C_EENS_8epilogue10collective6detail29Sm90TmaWarpSpecializedAdapterINS1G_15DefaultEpilogueISJ_SK_SK_NS1F_6thread17LinearCombinationISJ_Li1EffLNS1K_9ScaleType4KindE0ELNS_15FloatRoundStyleE2ESJ_EENS1_15EpilogueDefaultEEEEEvvEEEEvNT_6ParamsE --------------------------
	.section	.nv.constant0._ZN7cutlass13device_kernelINS_4gemm6kernel13GemmUniversalIN4cute5tupleIJiiiiEEENS1_10collective13CollectiveMmaINS1_34MainloopSm90TmaGmmaWarpSpecializedILi7ENS5_IJNS4_1CILi2EEENSA_ILi1EEESC_EEENS1_35KernelTmaWarpSpecializedCooperativeEEENS5_IJNSA_ILi256EEESG_NSA_ILi32EEEEEENS_10bfloat16_tENS5_IJlSC_lEEESJ_SK_NS4_8TiledMMAINS4_8MMA_AtomIJNS4_4SM904GMMA28MMA_64x256x16_F32BF16BF16_SSILNSO_5MajorE0ELSQ_0ELNSO_7ScaleInE1ELSR_1EEEEEENS4_6LayoutISD_NS5_IJSC_NSA_ILi0EEESV_EEEEENS5_IJNS4_10UnderscoreESY_SY_EEEEENS4_13SM90_TMA_LOADENS4_14ComposedLayoutINS4_7SwizzleILi2ELi4ELi3EEENS4_18smem_ptr_flag_bitsILi16EEENSU_INS5_IJNSA_ILi8EEESH_EEENS5_IJSH_SC_EEEEEEEvNS4_8identityENS4_23SM90_TMA_LOAD_MULTICASTES1B_vS1C_EENS_8epilogue10collective6detail29Sm90TmaWarpSpecializedAdapterINS1G_15DefaultEpilogueISJ_SK_SK_NS1F_6thread17LinearCombinationISJ_Li1EffLNS1K_9ScaleType4KindE0ELNS_15FloatRoundStyleE2ESJ_EENS1_15EpilogueDefaultEEEEEvvEEEEvNT_6ParamsE,"a",@progbits
	.sectionflags	@""
	.align	4
.nv.constant0._ZN7cutlass13device_kernelINS_4gemm6kernel13GemmUniversalIN4cute5tupleIJiiiiEEENS1_10collective13CollectiveMmaINS1_34MainloopSm90TmaGmmaWarpSpecializedILi7ENS5_IJNS4_1CILi2EEENSA_ILi1EEESC_EEENS1_35KernelTmaWarpSpecializedCooperativeEEENS5_IJNSA_ILi256EEESG_NSA_ILi32EEEEEENS_10bfloat16_tENS5_IJlSC_lEEESJ_SK_NS4_8TiledMMAINS4_8MMA_AtomIJNS4_4SM904GMMA28MMA_64x256x16_F32BF16BF16_SSILNSO_5MajorE0ELSQ_0ELNSO_7ScaleInE1ELSR_1EEEEEENS4_6LayoutISD_NS5_IJSC_NSA_ILi0EEESV_EEEEENS5_IJNS4_10UnderscoreESY_SY_EEEEENS4_13SM90_TMA_LOADENS4_14ComposedLayoutINS4_7SwizzleILi2ELi4ELi3EEENS4_18smem_ptr_flag_bitsILi16EEENSU_INS5_IJNSA_ILi8EEESH_EEENS5_IJSH_SC_EEEEEEEvNS4_8identityENS4_23SM90_TMA_LOAD_MULTICASTES1B_vS1C_EENS_8epilogue10collective6detail29Sm90TmaWarpSpecializedAdapterINS1G_15DefaultEpilogueISJ_SK_SK_NS1F_6thread17LinearCombinationISJ_Li1EffLNS1K_9ScaleType4KindE0ELNS_15FloatRoundStyleE2ESJ_EENS1_15EpilogueDefaultEEEEEvvEEEEvNT_6ParamsE:
	.zero		1664


//--------------------- SYMBOLS --------------------------

	.type		.nv.reservedSmem.offset0,@object
	.size		.nv.reservedSmem.offset0,0x4
	.type		__assertfail,@function
